	.target	sm_90a

	.elftype	@"ET_EXEC"


//--------------------- .note.nv.tkinfo           --------------------------
	.section	.note.nv.tkinfo,"",@"SHT_NOTE"
	.sectionflags	@"SHF_NOTE_NV_TKINFO"
	.tkinfo
        /*0018*/ 	.word	0x00000002
        /*0030*/ 	.string	""
        /*0030*/ 	.string	"ptxas"
        /*0030*/ 	.string	"Cuda compilation tools, release 13.0, V13.0.88"
        /*0030*/ 	.string	"Build cuda_13.0.r13.0/compiler.36424714_0"
        /*0030*/ 	.string	"-arch sm_90a -m 64 "



//--------------------- .note.nv.cuinfo           --------------------------
	.section	.note.nv.cuinfo,"",@"SHT_NOTE"
	.sectionflags	@"SHF_NOTE_NV_CUINFO"
        /*0018*/ 	.short	0x0002
        /*001a*/ 	.short	0x005a
        /*001c*/ 	.short	0x0082
	.zero		2


//--------------------- .nv.info                  --------------------------
	.section	.nv.info,"",@"SHT_CUDA_INFO"
	.align	4


	//----- nvinfo : EIATTR_REGCOUNT
	.align		4
        /*0000*/ 	.byte	0x04, 0x2f
        /*0002*/ 	.short	(.L_15 - .L_14)
	.align		4
.L_14:
        /*0004*/ 	.word	index@(_ZN7cutlass13device_kernelINS_4fmha6kernel28FmhaKernelTmaWarpSpecializedINS1_10collective30FmhaMainloopTmaWarpSpecializedINS_12float_e4m3_tEffN4cute5tupleIJNS7_1CILi128EEENS9_ILi64EEESB_EEENS8_IJiNS9_ILi1EEENS8_IJiiEEEEEESF_NS8_IJSD_iSE_EEENS4_14ResidualFusionEJEEENS4_15FmhaFwdEpilogueIS6_fNS8_IJSB_SB_SB_EEEEENS2_23IndividualTileSchedulerEJEEEEEvNT_6ParamsE)
        /*0008*/ 	.word	0x000000a8


	//----- nvinfo : EIATTR_FRAME_SIZE
	.align		4
.L_15:
        /*000c*/ 	.byte	0x04, 0x11
        /*000e*/ 	.short	(.L_17 - .L_16)
	.align		4
.L_16:
        /*0010*/ 	.word	index@($__internal_0_$__cuda_sm20_rcp_rn_f32_slowpath)
        /*0014*/ 	.word	0x00000000


	//----- nvinfo : EIATTR_FRAME_SIZE
	.align		4
.L_17:
        /*0018*/ 	.byte	0x04, 0x11
        /*001a*/ 	.short	(.L_19 - .L_18)
	.align		4
.L_18:
        /*001c*/ 	.word	index@(_ZN7cutlass13device_kernelINS_4fmha6kernel28FmhaKernelTmaWarpSpecializedINS1_10collective30FmhaMainloopTmaWarpSpecializedINS_12float_e4m3_tEffN4cute5tupleIJNS7_1CILi128EEENS9_ILi64EEESB_EEENS8_IJiNS9_ILi1EEENS8_IJiiEEEEEESF_NS8_IJSD_iSE_EEENS4_14ResidualFusionEJEEENS4_15FmhaFwdEpilogueIS6_fNS8_IJSB_SB_SB_EEEEENS2_23IndividualTileSchedulerEJEEEEEvNT_6ParamsE)
        /*0020*/ 	.word	0x00000000


	//----- nvinfo : EIATTR_MIN_STACK_SIZE
	.align		4
.L_19:
        /*0024*/ 	.byte	0x04, 0x12
        /*0026*/ 	.short	(.L_21 - .L_20)
	.align		4
.L_20:
        /*0028*/ 	.word	index@(_ZN7cutlass13device_kernelINS_4fmha6kernel28FmhaKernelTmaWarpSpecializedINS1_10collective30FmhaMainloopTmaWarpSpecializedINS_12float_e4m3_tEffN4cute5tupleIJNS7_1CILi128EEENS9_ILi64EEESB_EEENS8_IJiNS9_ILi1EEENS8_IJiiEEEEEESF_NS8_IJSD_iSE_EEENS4_14ResidualFusionEJEEENS4_15FmhaFwdEpilogueIS6_fNS8_IJSB_SB_SB_EEEEENS2_23IndividualTileSchedulerEJEEEEEvNT_6ParamsE)
        /*002c*/ 	.word	0x00000000
.L_21:


//--------------------- .nv.compat                --------------------------
	.section	.nv.compat,"",@"SHT_CUDA_COMPAT_INFO"
	.align	4
        /*0000*/ 	.byte	0x02, 0x09, 0x01, 0x00, 0x02, 0x02, 0x04, 0x00, 0x02, 0x05, 0x05, 0x00, 0x03, 0x07, 0x01, 0x01
        /*0010*/ 	.byte	0x02, 0x03, 0x01, 0x00, 0x02, 0x06, 0x01, 0x00, 0x04, 0x0b, 0x08, 0x00, 0x00, 0x00, 0x00, 0x00
        /*0020*/ 	.byte	0x00, 0x00, 0x00, 0x00


//--------------------- .nv.info._ZN7cutlass13device_kernelINS_4fmha6kernel28FmhaKernelTmaWarpSpecializedINS1_10collective30FmhaMainloopTmaWarpSpecializedINS_12float_e4m3_tEffN4cute5tupleIJNS7_1CILi128EEENS9_ILi64EEESB_EEENS8_IJiNS9_ILi1EEENS8_IJiiEEEEEESF_NS8_IJSD_iSE_EEENS4_14ResidualFusionEJEEENS4_15FmhaFwdEpilogueIS6_fNS8_IJSB_SB_SB_EEEEENS2_23IndividualTileSchedulerEJEEEEEvNT_6ParamsE --------------------------
	.section	.nv.info._ZN7cutlass13device_kernelINS_4fmha6kernel28FmhaKernelTmaWarpSpecializedINS1_10collective30FmhaMainloopTmaWarpSpecializedINS_12float_e4m3_tEffN4cute5tupleIJNS7_1CILi128EEENS9_ILi64EEESB_EEENS8_IJiNS9_ILi1EEENS8_IJiiEEEEEESF_NS8_IJSD_iSE_EEENS4_14ResidualFusionEJEEENS4_15FmhaFwdEpilogueIS6_fNS8_IJSB_SB_SB_EEEEENS2_23IndividualTileSchedulerEJEEEEEvNT_6ParamsE,"",@"SHT_CUDA_INFO"
	.sectionflags	@""
	.align	4


	//----- nvinfo : EIATTR_CUDA_API_VERSION
	.align		4
        /*0000*/ 	.byte	0x04, 0x37
        /*0002*/ 	.short	(.L_23 - .L_22)
.L_22:
        /*0004*/ 	.word	0x00000082


	//----- nvinfo : EIATTR_KPARAM_INFO
	.align		4
.L_23:
        /*0008*/ 	.byte	0x04, 0x17
        /*000a*/ 	.short	(.L_25 - .L_24)
.L_24:
        /*000c*/ 	.word	0x00000000
        /*0010*/ 	.short	0x0000
        /*0012*/ 	.short	0x0070
        /*0014*/ 	.byte	0x00, 0xf0, 0x01, 0x20


	//----- nvinfo : EIATTR_SPARSE_MMA_MASK
	.align		4
.L_25:
        /*0018*/ 	.byte	0x03, 0x50
        /*001a*/ 	.short	0x0000


	//----- nvinfo : EIATTR_MAXREG_COUNT
	.align		4
        /*001c*/ 	.byte	0x03, 0x1b
        /*001e*/ 	.short	0x00a8


	//----- nvinfo : EIATTR_NUM_BARRIERS
	.align		4
        /*0020*/ 	.byte	0x02, 0x4c
        /*0022*/ 	.byte	0x02
	.zero		1


	//----- nvinfo : EIATTR_EXTERNS
	.align		4
        /*0024*/ 	.byte	0x04, 0x0f
        /*0026*/ 	.short	(.L_27 - .L_26)


	//   ....[0]....
	.align		4
.L_26:
        /*0028*/ 	.word	index@(__assertfail)


	//----- nvinfo : EIATTR_MERCURY_ISA_VERSION
	.align		4
.L_27:
        /*002c*/ 	.byte	0x03, 0x5f
        /*002e*/ 	.short	0x0101


	//----- nvinfo : EIATTR_INT_WARP_WIDE_INSTR_OFFSETS
	.align		4
        /*0030*/ 	.byte	0x04, 0x31
        /*0032*/ 	.short	(.L_29 - .L_28)


	//   ....[0]....
.L_28:
        /*0034*/ 	.word	0x000006f0


	//   ....[1]....
        /*0038*/ 	.word	0x00000700


	//   ....[2]....
        /*003c*/ 	.word	0x00000710


	//   ....[3]....
        /*0040*/ 	.word	0x00000720


	//   ....[4]....
        /*0044*/ 	.word	0x00000790


	//----- nvinfo : EIATTR_COOP_GROUP_MASK_REGIDS
	.align		4
.L_29:
        /*0048*/ 	.byte	0x04, 0x29
        /*004a*/ 	.short	(.L_31 - .L_30)


	//   ....[0]....
.L_30:
        /*004c*/ 	.word	0xffffffff


	//   ....[1]....
        /*0050*/ 	.word	0xffffffff


	//   ....[2]....
        /*0054*/ 	.word	0xffffffff


	//   ....[3]....
        /*0058*/ 	.word	0xffffffff


	//   ....[4]....
        /*005c*/ 	.word	0xffffffff


	//   ....[5]....
        /*0060*/ 	.word	0xffffffff


	//   ....[6]....
        /*0064*/ 	.word	0xffffffff


	//   ....[7]....
        /*0068*/ 	.word	0xffffffff


	//   ....[8]....
        /*006c*/ 	.word	0xffffffff


	//   ....[9]....
        /*0070*/ 	.word	0xffffffff


	//   ....[10]....
        /*0074*/ 	.word	0xffffffff


	//   ....[11]....
        /*0078*/ 	.word	0xffffffff


	//   ....[12]....
        /*007c*/ 	.word	0xffffffff


	//   ....[13]....
        /*0080*/ 	.word	0xffffffff


	//   ....[14]....
        /*0084*/ 	.word	0xffffffff


	//   ....[15]....
        /*0088*/ 	.word	0xffffffff


	//   ....[16]....
        /*008c*/ 	.word	0xffffffff


	//   ....[17]....
        /*0090*/ 	.word	0xffffffff


	//   ....[18]....
        /*0094*/ 	.word	0xffffffff


	//   ....[19]....
        /*0098*/ 	.word	0xffffffff


	//   ....[20]....
        /*009c*/ 	.word	0xffffffff


	//   ....[21]....
        /*00a0*/ 	.word	0xffffffff


	//   ....[22]....
        /*00a4*/ 	.word	0xffffffff


	//   ....[23]....
        /*00a8*/ 	.word	0xffffffff


	//   ....[24]....
        /*00ac*/ 	.word	0xffffffff


	//   ....[25]....
        /*00b0*/ 	.word	0xffffffff


	//   ....[26]....
        /*00b4*/ 	.word	0xffffffff


	//   ....[27]....
        /*00b8*/ 	.word	0xffffffff


	//   ....[28]....
        /*00bc*/ 	.word	0xffffffff


	//   ....[29]....
        /*00c0*/ 	.word	0xffffffff


	//   ....[30]....
        /*00c4*/ 	.word	0xffffffff


	//   ....[31]....
        /*00c8*/ 	.word	0xffffffff


	//   ....[32]....
        /*00cc*/ 	.word	0xffffffff


	//   ....[33]....
        /*00d0*/ 	.word	0xffffffff


	//   ....[34]....
        /*00d4*/ 	.word	0xffffffff


	//   ....[35]....
        /*00d8*/ 	.word	0xffffffff


	//   ....[36]....
        /*00dc*/ 	.word	0xffffffff


	//   ....[37]....
        /*00e0*/ 	.word	0xffffffff


	//   ....[38]....
        /*00e4*/ 	.word	0xffffffff


	//   ....[39]....
        /*00e8*/ 	.word	0xffffffff


	//   ....[40]....
        /*00ec*/ 	.word	0xffffffff


	//   ....[41]....
        /*00f0*/ 	.word	0xffffffff


	//   ....[42]....
        /*00f4*/ 	.word	0xffffffff


	//   ....[43]....
        /*00f8*/ 	.word	0xffffffff


	//   ....[44]....
        /*00fc*/ 	.word	0xffffffff


	//   ....[45]....
        /*0100*/ 	.word	0xffffffff


	//----- nvinfo : EIATTR_COOP_GROUP_INSTR_OFFSETS
	.align		4
.L_31:
        /*0104*/ 	.byte	0x04, 0x28
        /*0106*/ 	.short	(.L_33 - .L_32)


	//   ....[0]....
.L_32:
        /*0108*/ 	.word	0x00000050


	//   ....[1]....
        /*010c*/ 	.word	0x00000080


	//   ....[2]....
        /*0110*/ 	.word	0x000001b0


	//   ....[3]....
        /*0114*/ 	.word	0x00000370


	//   ....[4]....
        /*0118*/ 	.word	0x00000530


	//   ....[5]....
        /*011c*/ 	.word	0x00000690


	//   ....[6]....
        /*0120*/ 	.word	0x00001540


	//   ....[7]....
        /*0124*/ 	.word	0x000015a0


	//   ....[8]....
        /*0128*/ 	.word	0x000017d0


	//   ....[9]....
        /*012c*/ 	.word	0x00001920


	//   ....[10]....
        /*0130*/ 	.word	0x000029e0


	//   ....[11]....
        /*0134*/ 	.word	0x00002a00


	//   ....[12]....
        /*0138*/ 	.word	0x00002a10


	//   ....[13]....
        /*013c*/ 	.word	0x00002a20


	//   ....[14]....
        /*0140*/ 	.word	0x00002a50


	//   ....[15]....
        /*0144*/ 	.word	0x00002a90


	//   ....[16]....
        /*0148*/ 	.word	0x00002ac0


	//   ....[17]....
        /*014c*/ 	.word	0x00002ad0


	//   ....[18]....
        /*0150*/ 	.word	0x000030b0


	//   ....[19]....
        /*0154*/ 	.word	0x000030e0


	//   ....[20]....
        /*0158*/ 	.word	0x00003420


	//   ....[21]....
        /*015c*/ 	.word	0x00003510


	//   ....[22]....
        /*0160*/ 	.word	0x00004720


	//   ....[23]....
        /*0164*/ 	.word	0x00004760


	//   ....[24]....
        /*0168*/ 	.word	0x000047a0


	//   ....[25]....
        /*016c*/ 	.word	0x000047e0


	//   ....[26]....
        /*0170*/ 	.word	0x00004820


	//   ....[27]....
        /*0174*/ 	.word	0x00004860


	//   ....[28]....
        /*0178*/ 	.word	0x00004890


	//   ....[29]....
        /*017c*/ 	.word	0x000048a0


	//   ....[30]....
        /*0180*/ 	.word	0x000052e0


	//   ....[31]....
        /*0184*/ 	.word	0x000053b0


	//   ....[32]....
        /*0188*/ 	.word	0x00005770


	//   ....[33]....
        /*018c*/ 	.word	0x00005850


	//   ....[34]....
        /*0190*/ 	.word	0x000069b0


	//   ....[35]....
        /*0194*/ 	.word	0x000069f0


	//   ....[36]....
        /*0198*/ 	.word	0x00006a30


	//   ....[37]....
        /*019c*/ 	.word	0x00006a70


	//   ....[38]....
        /*01a0*/ 	.word	0x00006ab0


	//   ....[39]....
        /*01a4*/ 	.word	0x00006af0


	//   ....[40]....
        /*01a8*/ 	.word	0x00006b30


	//   ....[41]....
        /*01ac*/ 	.word	0x00006b60


	//   ....[42]....
        /*01b0*/ 	.word	0x00006ef0


	//   ....[43]....
        /*01b4*/ 	.word	0x00006f20


	//   ....[44]....
        /*01b8*/ 	.word	0x00006f80


	//   ....[45]....
        /*01bc*/ 	.word	0x00006f90


	//----- nvinfo : EIATTR_REG_RECONFIG
	.align		4
.L_33:
        /*01c0*/ 	.byte	0x01, 0x54
	.zero		2


	//----- nvinfo : EIATTR_SYSCALL_OFFSETS
	.align		4
        /*01c4*/ 	.byte	0x04, 0x46
        /*01c6*/ 	.short	(.L_35 - .L_34)


	//   ....[0]....
.L_34:
        /*01c8*/ 	.word	0x00007960


	//   ....[1]....
        /*01cc*/ 	.word	0x00007ac0


	//----- nvinfo : EIATTR_MBARRIER_INSTR_OFFSETS
	.align		4
.L_35:
        /*01d0*/ 	.byte	0x04, 0x39
        /*01d2*/ 	.short	(.L_37 - .L_36)


	//   ....[0]....
.L_36:
        /*01d4*/ 	.word	0x00000320
        /*01d8*/ 	.word	0x000000ff
        /*01dc*/ 	.word	0x00007050
        /*01e0*/ 	.short	0x0100
        /*01e2*/ 	.byte	0x0b
	.zero		1


	//   ....[1]....
        /*01e4*/ 	.word	0x00000330
        /*01e8*/ 	.word	0x000000ff
        /*01ec*/ 	.word	0x00007060
        /*01f0*/ 	.short	0x0100
        /*01f2*/ 	.byte	0x0b
	.zero		1


	//   ....[2]....
        /*01f4*/ 	.word	0x00000340
        /*01f8*/ 	.word	0x000000ff
        /*01fc*/ 	.word	0x00007058
        /*0200*/ 	.short	0x0100
        /*0202*/ 	.byte	0x0b
	.zero		1


	//   ....[3]....
        /*0204*/ 	.word	0x00000350
        /*0208*/ 	.word	0x000000ff
        /*020c*/ 	.word	0x00007068
        /*0210*/ 	.short	0x0100
        /*0212*/ 	.byte	0x0b
	.zero		1


	//   ....[4]....
        /*0214*/ 	.word	0x00000480
        /*0218*/ 	.word	0x000000ff
        /*021c*/ 	.word	0x00007000
        /*0220*/ 	.short	0x0100
        /*0222*/ 	.byte	0x0b
	.zero		1


	//   ....[5]....
        /*0224*/ 	.word	0x00000490
        /*0228*/ 	.word	0x000000ff
        /*022c*/ 	.word	0x00007028
        /*0230*/ 	.short	0x0100
        /*0232*/ 	.byte	0x0b
	.zero		1


	//   ....[6]....
        /*0234*/ 	.word	0x000004a0
        /*0238*/ 	.word	0x000000ff
        /*023c*/ 	.word	0x00007008
        /*0240*/ 	.short	0x0100
        /*0242*/ 	.byte	0x0b
	.zero		1


	//   ....[7]....
        /*0244*/ 	.word	0x000004b0
        /*0248*/ 	.word	0x000000ff
        /*024c*/ 	.word	0x00007030
        /*0250*/ 	.short	0x0100
        /*0252*/ 	.byte	0x0b
	.zero		1


	//   ....[8]....
        /*0254*/ 	.word	0x000004c0
        /*0258*/ 	.word	0x000000ff
        /*025c*/ 	.word	0x00007010
        /*0260*/ 	.short	0x0100
        /*0262*/ 	.byte	0x0b
	.zero		1


	//   ....[9]....
        /*0264*/ 	.word	0x000004d0
        /*0268*/ 	.word	0x000000ff
        /*026c*/ 	.word	0x00007038
        /*0270*/ 	.short	0x0100
        /*0272*/ 	.byte	0x0b
	.zero		1


	//   ....[10]....
        /*0274*/ 	.word	0x000004e0
        /*0278*/ 	.word	0x000000ff
        /*027c*/ 	.word	0x00007018
        /*0280*/ 	.short	0x0100
        /*0282*/ 	.byte	0x0b
	.zero		1


	//   ....[11]....
        /*0284*/ 	.word	0x000004f0
        /*0288*/ 	.word	0x000000ff
        /*028c*/ 	.word	0x00007040
        /*0290*/ 	.short	0x0100
        /*0292*/ 	.byte	0x0b
	.zero		1


	//   ....[12]....
        /*0294*/ 	.word	0x00000500
        /*0298*/ 	.word	0x000000ff
        /*029c*/ 	.word	0x00007020
        /*02a0*/ 	.short	0x0100
        /*02a2*/ 	.byte	0x0b
	.zero		1


	//   ....[13]....
        /*02a4*/ 	.word	0x00000510
        /*02a8*/ 	.word	0x000000ff
        /*02ac*/ 	.word	0x00007048
        /*02b0*/ 	.short	0x0100
        /*02b2*/ 	.byte	0x0b
	.zero		1


	//   ....[14]....
        /*02b4*/ 	.word	0x00000640
        /*02b8*/ 	.word	0x000000ff
        /*02bc*/ 	.word	0x00007070
        /*02c0*/ 	.short	0x0100
        /*02c2*/ 	.byte	0x0b
	.zero		1


	//   ....[15]....
        /*02c4*/ 	.word	0x00000650
        /*02c8*/ 	.word	0x000000ff
        /*02cc*/ 	.word	0x00007080
        /*02d0*/ 	.short	0x0100
        /*02d2*/ 	.byte	0x0b
	.zero		1


	//   ....[16]....
        /*02d4*/ 	.word	0x00000660
        /*02d8*/ 	.word	0x000000ff
        /*02dc*/ 	.word	0x00007078
        /*02e0*/ 	.short	0x0100
        /*02e2*/ 	.byte	0x0b
	.zero		1


	//   ....[17]....
        /*02e4*/ 	.word	0x00000670
        /*02e8*/ 	.word	0x000000ff
        /*02ec*/ 	.word	0x00007088
        /*02f0*/ 	.short	0x0100
        /*02f2*/ 	.byte	0x0b
	.zero		1


	//   ....[18]....
        /*02f4*/ 	.word	0x000007b0
        /*02f8*/ 	.word	0x000000ff
        /*02fc*/ 	.word	0x00007090
        /*0300*/ 	.short	0x0100
        /*0302*/ 	.byte	0x08
	.zero		1


	//   ....[19]....
        /*0304*/ 	.word	0x000007c0
        /*0308*/ 	.word	0x000000ff
        /*030c*/ 	.word	0x00007098
        /*0310*/ 	.short	0x0100
        /*0312*/ 	.byte	0x08
	.zero		1


	//   ....[20]....
        /*0314*/ 	.word	0x000007d0
        /*0318*/ 	.word	0x000000ff
        /*031c*/ 	.word	0x000070a0
        /*0320*/ 	.short	0x0100
        /*0322*/ 	.byte	0x08
	.zero		1


	//   ....[21]....
        /*0324*/ 	.word	0x000007e0
        /*0328*/ 	.word	0x000000ff
        /*032c*/ 	.word	0x000070a8
        /*0330*/ 	.short	0x0100
        /*0332*/ 	.byte	0x08
	.zero		1


	//   ....[22]....
        /*0334*/ 	.word	0x000008e0
        /*0338*/ 	.word	0x000000ff
        /*033c*/ 	.word	0x000070c0
        /*0340*/ 	.short	0x0100
        /*0342*/ 	.byte	0x0b
	.zero		1


	//   ....[23]....
        /*0344*/ 	.word	0x000008f0
        /*0348*/ 	.word	0x000000ff
        /*034c*/ 	.word	0x000070c8
        /*0350*/ 	.short	0x0100
        /*0352*/ 	.byte	0x0b
	.zero		1


	//   ....[24]....
        /*0354*/ 	.word	0x00000d70
        /*0358*/ 	.word	0x000000ff
        /*035c*/ 	.word	0x00007050
        /*0360*/ 	.short	0x010a
        /*0362*/ 	.byte	0x06
	.zero		1


	//   ....[25]....
        /*0364*/ 	.word	0x00000df0
        /*0368*/ 	.word	0x000000ff
        /*036c*/ 	.word	0x00007000
        /*0370*/ 	.short	0x010a
        /*0372*/ 	.byte	0x25
	.zero		1


	//   ....[26]....
        /*0374*/ 	.word	0x00000e40
        /*0378*/ 	.word	0x000000ff
        /*037c*/ 	.word	0xfffffff8
        /*0380*/ 	.short	0x010a
        /*0382*/ 	.byte	0x0f
	.zero		1


	//   ....[27]....
        /*0384*/ 	.word	0x00001160
        /*0388*/ 	.word	0x0000000d
        /*038c*/ 	.word	0x00000000
        /*0390*/ 	.short	0x0101
        /*0392*/ 	.byte	0x0d
	.zero		1


	//   ....[28]....
        /*0394*/ 	.word	0x00002b80
        /*0398*/ 	.word	0x000000ff
        /*039c*/ 	.word	0x00007008
        /*03a0*/ 	.short	0x010a
        /*03a2*/ 	.byte	0x25
	.zero		1


	//   ....[29]....
        /*03a4*/ 	.word	0x00002cd0
        /*03a8*/ 	.word	0x000000ff
        /*03ac*/ 	.word	0x00000000
        /*03b0*/ 	.short	0x0101
        /*03b2*/ 	.byte	0x06
	.zero		1


	//   ....[30]....
        /*03b4*/ 	.word	0x00002e50
        /*03b8*/ 	.word	0x000000ff
        /*03bc*/ 	.word	0x00007000
        /*03c0*/ 	.short	0x010a
        /*03c2*/ 	.byte	0x06
	.zero		1


	//   ....[31]....
        /*03c4*/ 	.word	0x00004750
        /*03c8*/ 	.word	0x000000ff
        /*03cc*/ 	.word	0x00007000
        /*03d0*/ 	.short	0x010a
        /*03d2*/ 	.byte	0x06
	.zero		1


	//   ....[32]....
        /*03d4*/ 	.word	0x00004960
        /*03d8*/ 	.word	0x000000ff
        /*03dc*/ 	.word	0x00007000
        /*03e0*/ 	.short	0x010a
        /*03e2*/ 	.byte	0x06
	.zero		1


	//   ....[33]....
        /*03e4*/ 	.word	0x00004a70
        /*03e8*/ 	.word	0x000000ff
        /*03ec*/ 	.word	0x00000000
        /*03f0*/ 	.short	0x0101
        /*03f2*/ 	.byte	0x06
	.zero		1


	//   ....[34]....
        /*03f4*/ 	.word	0x00004b20
        /*03f8*/ 	.word	0x000000ff
        /*03fc*/ 	.word	0x00000000
        /*0400*/ 	.short	0x0101
        /*0402*/ 	.byte	0x06
	.zero		1


	//   ....[35]....
        /*0404*/ 	.word	0x00004cd0
        /*0408*/ 	.word	0x000000ff
        /*040c*/ 	.word	0x00007000
        /*0410*/ 	.short	0x010a
        /*0412*/ 	.byte	0x06
	.zero		1


	//   ....[36]....
        /*0414*/ 	.word	0x00006ac0
        /*0418*/ 	.word	0x000000ff
        /*041c*/ 	.word	0x00007000
        /*0420*/ 	.short	0x010a
        /*0422*/ 	.byte	0x06
	.zero		1


	//   ....[37]....
        /*0424*/ 	.word	0x00006ba0
        /*0428*/ 	.word	0x000000ff
        /*042c*/ 	.word	0x00007000
        /*0430*/ 	.short	0x010a
        /*0432*/ 	.byte	0x06
	.zero		1


	//   ....[38]....
        /*0434*/ 	.word	0x00006d30
        /*0438*/ 	.word	0x000000ff
        /*043c*/ 	.word	0x00000000
        /*0440*/ 	.short	0x0101
        /*0442*/ 	.byte	0x06
	.zero		1


	//   ....[39]....
        /*0444*/ 	.word	0x00006de0
        /*0448*/ 	.word	0x000000ff
        /*044c*/ 	.word	0x00000000
        /*0450*/ 	.short	0x0101
        /*0452*/ 	.byte	0x06
	.zero		1


	//   ....[40]....
        /*0454*/ 	.word	0x00007490
        /*0458*/ 	.word	0x000000ff
        /*045c*/ 	.word	0x00000008
        /*0460*/ 	.short	0x010a
        /*0462*/ 	.byte	0x0f
	.zero		1


	//   ....[41]....
        /*0464*/ 	.word	0x00008260
        /*0468*/ 	.word	0x00000000
        /*046c*/ 	.word	0x00007090
        /*0470*/ 	.short	0x0101
        /*0472*/ 	.byte	0x25
	.zero		1


	//   ....[42]....
        /*0474*/ 	.word	0x000083b0
        /*0478*/ 	.word	0x00000004
        /*047c*/ 	.word	0x00007060
        /*0480*/ 	.short	0x010a
        /*0482*/ 	.byte	0x3f
	.zero		1


	//   ....[43]....
        /*0484*/ 	.word	0x00008610
        /*0488*/ 	.word	0x00000002
        /*048c*/ 	.word	0x00007028
        /*0490*/ 	.short	0x010a
        /*0492*/ 	.byte	0x3f
	.zero		1


	//   ....[44]....
        /*0494*/ 	.word	0x00008850
        /*0498*/ 	.word	0x00000005
        /*049c*/ 	.word	0x00007060
        /*04a0*/ 	.short	0x010a
        /*04a2*/ 	.byte	0x3f
	.zero		1


	//   ....[45]....
        /*04a4*/ 	.word	0x00008ac0
        /*04a8*/ 	.word	0x00000004
        /*04ac*/ 	.word	0x00007028
        /*04b0*/ 	.short	0x010a
        /*04b2*/ 	.byte	0x3f
	.zero		1


	//   ....[46]....
        /*04b4*/ 	.word	0x00008df0
        /*04b8*/ 	.word	0x00000006
        /*04bc*/ 	.word	0x00007028
        /*04c0*/ 	.short	0x010a
        /*04c2*/ 	.byte	0x3f
	.zero		1


	//   ....[47]....
        /*04c4*/ 	.word	0x00009060
        /*04c8*/ 	.word	0x00000006
        /*04cc*/ 	.word	0x00007028
        /*04d0*/ 	.short	0x010a
        /*04d2*/ 	.byte	0x3f
	.zero		1


	//   ....[48]....
        /*04d4*/ 	.word	0x000092c0
        /*04d8*/ 	.word	0x00000003
        /*04dc*/ 	.word	0x00007050
        /*04e0*/ 	.short	0x010a
        /*04e2*/ 	.byte	0x3f
	.zero		1


	//   ....[49]....
        /*04e4*/ 	.word	0x00009320
        /*04e8*/ 	.word	0x00000004
        /*04ec*/ 	.word	0x00007000
        /*04f0*/ 	.short	0x010a
        /*04f2*/ 	.byte	0x3f
	.zero		1


	//   ....[50]....
        /*04f4*/ 	.word	0x00009380
        /*04f8*/ 	.word	0x00000004
        /*04fc*/ 	.word	0xfffffff8
        /*0500*/ 	.short	0x010a
        /*0502*/ 	.byte	0x3f
	.zero		1


	//   ....[51]....
        /*0504*/ 	.word	0x000093e0
        /*0508*/ 	.word	0x0000000e
        /*050c*/ 	.word	0x00007008
        /*0510*/ 	.short	0x010a
        /*0512*/ 	.byte	0x3f
	.zero		1


	//   ....[52]....
        /*0514*/ 	.word	0x00009440
        /*0518*/ 	.word	0x0000000b
        /*051c*/ 	.word	0x00007000
        /*0520*/ 	.short	0x010a
        /*0522*/ 	.byte	0x3f
	.zero		1


	//   ....[53]....
        /*0524*/ 	.word	0x000094a0
        /*0528*/ 	.word	0x0000000e
        /*052c*/ 	.word	0x00007000
        /*0530*/ 	.short	0x010a
        /*0532*/ 	.byte	0x3f
	.zero		1


	//   ....[54]....
        /*0534*/ 	.word	0x00009500
        /*0538*/ 	.word	0x0000000d
        /*053c*/ 	.word	0x00007000
        /*0540*/ 	.short	0x010a
        /*0542*/ 	.byte	0x3f
	.zero		1


	//   ....[55]....
        /*0544*/ 	.word	0x00009560
        /*0548*/ 	.word	0x00000014
        /*054c*/ 	.word	0x00007000
        /*0550*/ 	.short	0x010a
        /*0552*/ 	.byte	0x3f
	.zero		1


	//   ....[56]....
        /*0554*/ 	.word	0x000095c0
        /*0558*/ 	.word	0x00000003
        /*055c*/ 	.word	0x00000008
        /*0560*/ 	.short	0x010a
        /*0562*/ 	.byte	0x3f
	.zero		1


	//   ....[57]....
        /*0564*/ 	.word	0x00009610
        /*0568*/ 	.word	0x00000004
        /*056c*/ 	.word	0x00007060
        /*0570*/ 	.short	0x010a
        /*0572*/ 	.byte	0x3f
	.zero		1


	//   ....[58]....
        /*0574*/ 	.word	0x00009660
        /*0578*/ 	.word	0x00000002
        /*057c*/ 	.word	0x00007028
        /*0580*/ 	.short	0x010a
        /*0582*/ 	.byte	0x3f
	.zero		1


	//   ....[59]....
        /*0584*/ 	.word	0x000096b0
        /*0588*/ 	.word	0x00000005
        /*058c*/ 	.word	0x00007060
        /*0590*/ 	.short	0x010a
        /*0592*/ 	.byte	0x3f
	.zero		1


	//   ....[60]....
        /*0594*/ 	.word	0x00009700
        /*0598*/ 	.word	0x00000004
        /*059c*/ 	.word	0x00007028
        /*05a0*/ 	.short	0x010a
        /*05a2*/ 	.byte	0x3f
	.zero		1


	//   ....[61]....
        /*05a4*/ 	.word	0x00009750
        /*05a8*/ 	.word	0x00000006
        /*05ac*/ 	.word	0x00007028
        /*05b0*/ 	.short	0x010a
        /*05b2*/ 	.byte	0x3f
	.zero		1


	//   ....[62]....
        /*05b4*/ 	.word	0x000097a0
        /*05b8*/ 	.word	0x00000006
        /*05bc*/ 	.word	0x00007028
        /*05c0*/ 	.short	0x010a
        /*05c2*/ 	.byte	0x3f
	.zero		1


	//----- nvinfo : EIATTR_NUM_MBARRIERS
	.align		4
.L_37:
        /*05c4*/ 	.byte	0x03, 0x38
        /*05c6*/ 	.short	0x0018


	//----- nvinfo : EIATTR_EXIT_INSTR_OFFSETS
	.align		4
        /*05c8*/ 	.byte	0x04, 0x1c
        /*05ca*/ 	.short	(.L_39 - .L_38)


	//   ....[0]....
.L_38:
        /*05cc*/ 	.word	0x00000990


	//   ....[1]....
        /*05d0*/ 	.word	0x00008270


	//   ....[2]....
        /*05d4*/ 	.word	0x000082b0


	//   ....[3]....
        /*05d8*/ 	.word	0x00008cc0


	//   ....[4]....
        /*05dc*/ 	.word	0x000092a0


	//----- nvinfo : EIATTR_MAX_THREADS
	.align		4
.L_39:
        /*05e0*/ 	.byte	0x04, 0x05
        /*05e2*/ 	.short	(.L_41 - .L_40)
.L_40:
        /*05e4*/ 	.word	0x00000180
        /*05e8*/ 	.word	0x00000001
        /*05ec*/ 	.word	0x00000001


	//----- nvinfo : EIATTR_CRS_STACK_SIZE
	.align		4
.L_41:
        /*05f0*/ 	.byte	0x04, 0x1e
        /*05f2*/ 	.short	(.L_43 - .L_42)
.L_42:
        /*05f4*/ 	.word	0x00000000


	//----- nvinfo : EIATTR_CBANK_PARAM_SIZE
	.align		4
.L_43:
        /*05f8*/ 	.byte	0x03, 0x19
        /*05fa*/ 	.short	0x0870


	//----- nvinfo : EIATTR_PARAM_CBANK
	.align		4
        /*05fc*/ 	.byte	0x04, 0x0a
        /*05fe*/ 	.short	(.L_45 - .L_44)
	.align		4
.L_44:
        /*0600*/ 	.word	index@(.nv.constant0._ZN7cutlass13device_kernelINS_4fmha6kernel28FmhaKernelTmaWarpSpecializedINS1_10collective30FmhaMainloopTmaWarpSpecializedINS_12float_e4m3_tEffN4cute5tupleIJNS7_1CILi128EEENS9_ILi64EEESB_EEENS8_IJiNS9_ILi1EEENS8_IJiiEEEEEESF_NS8_IJSD_iSE_EEENS4_14ResidualFusionEJEEENS4_15FmhaFwdEpilogueIS6_fNS8_IJSB_SB_SB_EEEEENS2_23IndividualTileSchedulerEJEEEEEvNT_6ParamsE)
        /*0604*/ 	.short	0x0210
        /*0606*/ 	.short	0x0870


	//----- nvinfo : EIATTR_SW_WAR
	.align		4
.L_45:
        /*0608*/ 	.byte	0x04, 0x36
        /*060a*/ 	.short	(.L_47 - .L_46)
.L_46:
        /*060c*/ 	.word	0x00000008
.L_47:


//--------------------- .nv.callgraph             --------------------------
	.section	.nv.callgraph,"",@"SHT_CUDA_CALLGRAPH"
	.align	4
	.sectionentsize	8
	.align		4
        /*0000*/ 	.word	0x00000000
	.align		4
        /*0004*/ 	.word	0xffffffff
	.align		4
        /*0008*/ 	.word	index@(_ZN7cutlass13device_kernelINS_4fmha6kernel28FmhaKernelTmaWarpSpecializedINS1_10collective30FmhaMainloopTmaWarpSpecializedINS_12float_e4m3_tEffN4cute5tupleIJNS7_1CILi128EEENS9_ILi64EEESB_EEENS8_IJiNS9_ILi1EEENS8_IJiiEEEEEESF_NS8_IJSD_iSE_EEENS4_14ResidualFusionEJEEENS4_15FmhaFwdEpilogueIS6_fNS8_IJSB_SB_SB_EEEEENS2_23IndividualTileSchedulerEJEEEEEvNT_6ParamsE)
	.align		4
        /*000c*/ 	.word	index@(__assertfail)
	.align		4
        /*0010*/ 	.word	0x00000000
	.align		4
        /*0014*/ 	.word	0xfffffffe
	.align		4
        /*0018*/ 	.word	0x00000000
	.align		4
        /*001c*/ 	.word	0xfffffffd
	.align		4
        /*0020*/ 	.word	0x00000000
	.align		4
        /*0024*/ 	.word	0xfffffffc


//--------------------- .nv.constant4             --------------------------
	.section	.nv.constant4,"a",@progbits
	.align	8
	.align		8
.nv.constant4:
        /*0000*/ 	.dword	__assertfail
	.align		8
        /*0008*/ 	.dword	__unnamed_1
	.align		8
        /*0010*/ 	.dword	_ZN39_INTERNAL_d5247273_4_k_cu_d118450d_30234cuda3std3__45__cpo5beginE
	.align		8
        /*0018*/ 	.dword	_ZN39_INTERNAL_d5247273_4_k_cu_d118450d_30234cuda3std3__45__cpo3endE
	.align		8
        /*0020*/ 	.dword	_ZN39_INTERNAL_d5247273_4_k_cu_d118450d_30234cuda3std3__45__cpo6cbeginE
	.align		8
        /*0028*/ 	.dword	_ZN39_INTERNAL_d5247273_4_k_cu_d118450d_30234cuda3std3__45__cpo4cendE
	.align		8
        /*0030*/ 	.dword	_ZN39_INTERNAL_d5247273_4_k_cu_d118450d_30234cuda3std3__441_GLOBAL__N__d5247273_4_k_cu_d118450d_30236ignoreE
	.align		8
        /*0038*/ 	.dword	_ZN39_INTERNAL_d5247273_4_k_cu_d118450d_30234cuda3std3__419piecewise_constructE
	.align		8
        /*0040*/ 	.dword	_ZN39_INTERNAL_d5247273_4_k_cu_d118450d_30234cuda3std3__48in_placeE
	.align		8
        /*0048*/ 	.dword	_ZN39_INTERNAL_d5247273_4_k_cu_d118450d_30234cuda3std6ranges3__45__cpo4swapE
	.align		8
        /*0050*/ 	.dword	_ZN39_INTERNAL_d5247273_4_k_cu_d118450d_30234cuda3std6ranges3__45__cpo9iter_moveE
	.align		8
        /*0058*/ 	.dword	_ZN39_INTERNAL_d5247273_4_k_cu_d118450d_30234cute7productE
	.align		8
        /*0060*/ 	.dword	_ZN39_INTERNAL_d5247273_4_k_cu_d118450d_30234cute1_E
	.align		8
        /*0068*/ 	.dword	$str$24
	.align		8
        /*0070*/ 	.dword	$str$25


//--------------------- .text._ZN7cutlass13device_kernelINS_4fmha6kernel28FmhaKernelTmaWarpSpecializedINS1_10collective30FmhaMainloopTmaWarpSpecializedINS_12float_e4m3_tEffN4cute5tupleIJNS7_1CILi128EEENS9_ILi64EEESB_EEENS8_IJiNS9_ILi1EEENS8_IJiiEEEEEESF_NS8_IJSD_iSE_EEENS4_14ResidualFusionEJEEENS4_15FmhaFwdEpilogueIS6_fNS8_IJSB_SB_SB_EEEEENS2_23IndividualTileSchedulerEJEEEEEvNT_6ParamsE --------------------------
	.section	.text._ZN7cutlass13device_kernelINS_4fmha6kernel28FmhaKernelTmaWarpSpecializedINS1_10collective30FmhaMainloopTmaWarpSpecializedINS_12float_e4m3_tEffN4cute5tupleIJNS7_1CILi128EEENS9_ILi64EEESB_EEENS8_IJiNS9_ILi1EEENS8_IJiiEEEEEESF_NS8_IJSD_iSE_EEENS4_14ResidualFusionEJEEENS4_15FmhaFwdEpilogueIS6_fNS8_IJSB_SB_SB_EEEEENS2_23IndividualTileSchedulerEJEEEEEvNT_6ParamsE,"ax",@progbits
	.align	128
.text._ZN7cutlass13device_kernelINS_4fmha6kernel28FmhaKernelTmaWarpSpecializedINS1_10collective30FmhaMainloopTmaWarpSpecializedINS_12float_e4m3_tEffN4cute5tupleIJNS7_1CILi128EEENS9_ILi64EEESB_EEENS8_IJiNS9_ILi1EEENS8_IJiiEEEEEESF_NS8_IJSD_iSE_EEENS4_14ResidualFusionEJEEENS4_15FmhaFwdEpilogueIS6_fNS8_IJSB_SB_SB_EEEEENS2_23IndividualTileSchedulerEJEEEEEvNT_6ParamsE:
        .type           _ZN7cutlass13device_kernelINS_4fmha6kernel28FmhaKernelTmaWarpSpecializedINS1_10collective30FmhaMainloopTmaWarpSpecializedINS_12float_e4m3_tEffN4cute5tupleIJNS7_1CILi128EEENS9_ILi64EEESB_EEENS8_IJiNS9_ILi1EEENS8_IJiiEEEEEESF_NS8_IJSD_iSE_EEENS4_14ResidualFusionEJEEENS4_15FmhaFwdEpilogueIS6_fNS8_IJSB_SB_SB_EEEEENS2_23IndividualTileSchedulerEJEEEEEvNT_6ParamsE,@function
        .size           _ZN7cutlass13device_kernelINS_4fmha6kernel28FmhaKernelTmaWarpSpecializedINS1_10collective30FmhaMainloopTmaWarpSpecializedINS_12float_e4m3_tEffN4cute5tupleIJNS7_1CILi128EEENS9_ILi64EEESB_EEENS8_IJiNS9_ILi1EEENS8_IJiiEEEEEESF_NS8_IJSD_iSE_EEENS4_14ResidualFusionEJEEENS4_15FmhaFwdEpilogueIS6_fNS8_IJSB_SB_SB_EEEEENS2_23IndividualTileSchedulerEJEEEEEvNT_6ParamsE,(.L_x_118 - _ZN7cutlass13device_kernelINS_4fmha6kernel28FmhaKernelTmaWarpSpecializedINS1_10collective30FmhaMainloopTmaWarpSpecializedINS_12float_e4m3_tEffN4cute5tupleIJNS7_1CILi128EEENS9_ILi64EEESB_EEENS8_IJiNS9_ILi1EEENS8_IJiiEEEEEESF_NS8_IJSD_iSE_EEENS4_14ResidualFusionEJEEENS4_15FmhaFwdEpilogueIS6_fNS8_IJSB_SB_SB_EEEEENS2_23IndividualTileSchedulerEJEEEEEvNT_6ParamsE)
        .other          _ZN7cutlass13device_kernelINS_4fmha6kernel28FmhaKernelTmaWarpSpecializedINS1_10collective30FmhaMainloopTmaWarpSpecializedINS_12float_e4m3_tEffN4cute5tupleIJNS7_1CILi128EEENS9_ILi64EEESB_EEENS8_IJiNS9_ILi1EEENS8_IJiiEEEEEESF_NS8_IJSD_iSE_EEENS4_14ResidualFusionEJEEENS4_15FmhaFwdEpilogueIS6_fNS8_IJSB_SB_SB_EEEEENS2_23IndividualTileSchedulerEJEEEEEvNT_6ParamsE,@"STO_CUDA_ENTRY STV_DEFAULT"
_ZN7cutlass13device_kernelINS_4fmha6kernel28FmhaKernelTmaWarpSpecializedINS1_10collective30FmhaMainloopTmaWarpSpecializedINS_12float_e4m3_tEffN4cute5tupleIJNS7_1CILi128EEENS9_ILi64EEESB_EEENS8_IJiNS9_ILi1EEENS8_IJiiEEEEEESF_NS8_IJSD_iSE_EEENS4_14ResidualFusionEJEEENS4_15FmhaFwdEpilogueIS6_fNS8_IJSB_SB_SB_EEEEENS2_23IndividualTileSchedulerEJEEEEEvNT_6ParamsE:
[----:B------:R-:W1:Y:S01]  /*0000*/  LDC R1, c[0x0][0x28] ;  /* 0x00000a00ff017b82 */ /* 0x000e620000000800 */
[----:B------:R-:W2:Y:S01]  /*0010*/  S2R R0, SR_TID.X ;  /* 0x0000000000007919 */ /* 0x000ea20000002100 */
[----:B------:R-:W-:Y:S01]  /*0020*/  ELECT P1, URZ, PT ;  /* 0x00000000003f782f */ /* 0x000fe20003820000 */
[----:B------:R-:W-:Y:S01]  /*0030*/  BSSY B0, `(.L_x_0) ;  /* 0x0000017000007945 */ /* 0x000fe20003800000 */
[----:B--2---:R-:W-:-:S05]  /*0040*/  SHF.R.U32.HI R2, RZ, 0x5, R0 ;  /* 0x00000005ff027819 */ /* 0x004fca0000011600 */
[----:B------:R-:W2:Y:S02]  /*0050*/  SHFL.IDX PT, R3, R2, RZ, 0x1f ;  /* 0x00001fff02037589 */ /* 0x000ea400000e0000 */
[----:B--2---:R-:W-:Y:S02]  /*0060*/  R2UR UR4, R3 ;  /* 0x00000000030472ca */ /* 0x004fe400000e0000 */
[----:B------:R-:W-:-:S06]  /*0070*/  SHF.R.U32.HI R3, RZ, 0x7, R0 ;  /* 0x00000007ff037819 */ /* 0x000fcc0000011600 */
[----:B------:R-:W2:Y:S05]  /*0080*/  SHFL.IDX PT, R3, R3, RZ, 0x1f ;  /* 0x00001fff03037589 */ /* 0x000eaa00000e0000 */
[----:B------:R-:W-:Y:S02]  /*0090*/  USHF.R.S32.HI UR5, URZ, 0x1f, UR4 ;  /* 0x0000001f3f057899 */ /* 0x000fe40008011404 */
[----:B------:R-:W-:Y:S02]  /*00a0*/  ISETP.NE.OR P0, PT, RZ, UR4, !P1 ;  /* 0x00000004ff007c0c */ /* 0x000fe4000cf05670 */
[----:B------:R-:W-:-:S04]  /*00b0*/  ULEA.HI UR5, UR5, UR4, URZ, 0x2 ;  /* 0x0000000405057291 */ /* 0x000fc8000f8f103f */
[----:B------:R-:W-:-:S04]  /*00c0*/  ULOP3.LUT UR5, UR5, 0xfffffffc, URZ, 0xc0, !UPT ;  /* 0xfffffffc05057892 */ /* 0x000fc8000f8ec03f */
[----:B------:R-:W-:-:S03]  /*00d0*/  UIADD3 UR10, UR4, -UR5, URZ ;  /* 0x80000005040a7290 */ /* 0x000fc6000fffe03f */
[----:B-1----:R-:W-:Y:S09]  /*00e0*/  @P0 BRA `(.L_x_1) ;  /* 0x00000000002c0947 */ /* 0x002ff20003800000 */
[----:B------:R-:W-:Y:S02]  /*00f0*/  ULDC.64 UR4, c[0x0][0x198] ;  /* 0x0000660000047ab9 */ /* 0x000fe40000000a00 */
[----:B------:R-:W-:Y:S02]  /*0100*/  UIADD3 UR6, UP0, UR4, 0xf0, URZ ;  /* 0x000000f004067890 */ /* 0x000fe4000ff1e03f */
[----:B------:R-:W-:Y:S02]  /*0110*/  UIADD3 UR8, UP1, UR4, 0x1f0, URZ ;  /* 0x000001f004087890 */ /* 0x000fe4000ff3e03f */
[----:B------:R-:W-:Y:S02]  /*0120*/  UIADD3 UR4, UP2, UR4, 0x2f0, URZ ;  /* 0x000002f004047890 */ /* 0x000fe4000ff5e03f */
[----:B------:R-:W-:Y:S02]  /*0130*/  UIADD3.X UR7, URZ, UR5, URZ, UP0, !UPT ;  /* 0x000000053f077290 */ /* 0x000fe400087fe43f */
[----:B------:R-:W-:-:S02]  /*0140*/  UIADD3.X UR9, URZ, UR5, URZ, UP1, !UPT ;  /* 0x000000053f097290 */ /* 0x000fc40008ffe43f */
[----:B------:R-:W-:-:S05]  /*0150*/  UIADD3.X UR5, URZ, UR5, URZ, UP2, !UPT ;  /* 0x000000053f057290 */ /* 0x000fca00097fe43f */
[----:B------:R1:W-:Y:S02]  /*0160*/  UTMACCTL.PF [UR6] ;  /* 0x00000000060079b9 */ /* 0x0003e40008040000 */
[----:B------:R1:W-:Y:S02]  /*0170*/  UTMACCTL.PF [UR8] ;  /* 0x00000000080079b9 */ /* 0x0003e40008040000 */
[----:B------:R1:W-:Y:S02]  /*0180*/  UTMACCTL.PF [UR4] ;  /* 0x00000000040079b9 */ /* 0x0003e40008040000 */
[----:B-1----:R-:W-:Y:S01]  /*0190*/  NOP ;  /* 0x0000000000007918 */ /* 0x002fe20000000000 */
.L_x_1:
[----:B------:R-:W-:Y:S05]  /*01a0*/  BSYNC B0 ;  /* 0x0000000000007941 */ /* 0x000fea0003800000 */
.L_x_0:
[----:B------:R-:W1:Y:S01]  /*01b0*/  SHFL.IDX PT, R4, R2, RZ, 0x1f ;  /* 0x00001fff02047589 */ /* 0x000e6200000e0000 */
[----:B--2---:R-:W-:Y:S01]  /*01c0*/  R2UR UR36, R3 ;  /* 0x00000000032472ca */ /* 0x004fe200000e0000 */
[----:B------:R-:W-:-:S12]  /*01d0*/  UISETP.NE.AND UP0, UPT, UR10, 0x1, UPT ;  /* 0x000000010a00788c */ /* 0x000fd8000bf05270 */
[----:B------:R-:W-:Y:S02]  /*01e0*/  UIADD3 UR7, UR36, -0x1, URZ ;  /* 0xffffffff24077890 */ /* 0x000fe4000fffe03f */
[----:B------:R-:W-:Y:S02]  /*01f0*/  UISETP.EQ.AND UP2, UPT, UR36, URZ, !UP0 ;  /* 0x0000003f2400728c */ /* 0x000fe4000c742270 */
[----:B------:R-:W-:Y:S02]  /*0200*/  UISETP.GE.U32.AND UP1, UPT, UR7, 0x4, UPT ;  /* 0x000000040700788c */ /* 0x000fe4000bf26070 */
[----:B------:R-:W-:Y:S01]  /*0210*/  USEL UR6, URZ, 0x1, !UP2 ;  /* 0x000000013f067887 */ /* 0x000fe2000d000000 */
[----:B-1----:R-:W-:-:S03]  /*0220*/  ISETP.NE.AND P0, PT, R4, RZ, PT ;  /* 0x000000ff0400720c */ /* 0x002fc60003f05270 */
[----:B------:R-:W-:-:S10]  /*0230*/  USEL UR6, UR6, 0x2, UP1 ;  /* 0x0000000206067887 */ /* 0x000fd40008800000 */
[----:B------:R-:W-:Y:S05]  /*0240*/  @P0 BRA `(.L_x_2) ;  /* 0x0000000000480947 */ /* 0x000fea0003800000 */
[----:B------:R-:W1:Y:S01]  /*0250*/  S2UR UR11, SR_CgaCtaId ;  /* 0x00000000000b79c3 */ /* 0x000e620000008800 */
[----:B------:R-:W-:Y:S01]  /*0260*/  UMOV UR4, 0x400 ;  /* 0x0000040000047882 */ /* 0x000fe20000000000 */
[----:B------:R-:W-:Y:S01]  /*0270*/  UMOV UR5, 0x1 ;  /* 0x0000000100057882 */ /* 0x000fe20000000000 */
[----:B------:R-:W-:Y:S01]  /*0280*/  UMOV UR8, 0x80 ;  /* 0x0000008000087882 */ /* 0x000fe20000000000 */
[----:B------:R-:W-:Y:S01]  /*0290*/  ELECT P0, URZ, PT ;  /* 0x00000000003f782f */ /* 0x000fe20003800000 */
[----:B------:R-:W-:-:S04]  /*02a0*/  UIADD3 UR8, -UR8, 0x100000, URZ ;  /* 0x0010000008087890 */ /* 0x000fc8000fffe13f */
[----:B------:R-:W-:Y:S02]  /*02b0*/  USHF.L.U32 UR9, UR8, 0xb, URZ ;  /* 0x0000000b08097899 */ /* 0x000fe4000800063f */
[----:B------:R-:W-:Y:S02]  /*02c0*/  USHF.L.U32 UR8, UR8, 0x1, URZ ;  /* 0x0000000108087899 */ /* 0x000fe4000800063f */
[----:B-1----:R-:W-:Y:S02]  /*02d0*/  ULEA UR11, UR11, UR4, 0x18 ;  /* 0x000000040b0b7291 */ /* 0x002fe4000f8ec03f */
[----:B------:R-:W-:-:S04]  /*02e0*/  UIADD3 UR4, -UR5, 0x100000, URZ ;  /* 0x0010000005047890 */ /* 0x000fc8000fffe13f */
[----:B------:R-:W-:Y:S02]  /*02f0*/  USHF.L.U32 UR5, UR4, 0xb, URZ ;  /* 0x0000000b04057899 */ /* 0x000fe4000800063f */
[----:B------:R-:W-:Y:S01]  /*0300*/  USHF.L.U32 UR4, UR4, 0x1, URZ ;  /* 0x0000000104047899 */ /* 0x000fe2000800063f */
[----:B------:R-:W1:Y:S11]  /*0310*/  FENCE.VIEW.ASYNC.S ;  /* 0x00000000000073c6 */ /* 0x000e760000000000 */
[----:B-1----:R1:W2:Y:S01]  /*0320*/  SYNCS.EXCH.64 URZ, [UR11+0x7050], UR4 ;  /* 0x007050040b3f75b2 */ /* 0x0022a20008000100 */
[----:B------:R1:W3:Y:S01]  /*0330*/  SYNCS.EXCH.64 URZ, [UR11+0x7060], UR8 ;  /* 0x007060080b3f75b2 */ /* 0x0002e20008000100 */
[----:B------:R1:W4:Y:S01]  /*0340*/  SYNCS.EXCH.64 URZ, [UR11+0x7058], UR4 ;  /* 0x007058040b3f75b2 */ /* 0x0003220008000100 */
[----:B------:R1:W1:Y:S01]  /*0350*/  SYNCS.EXCH.64 URZ, [UR11+0x7068], UR8 ;  /* 0x007068080b3f75b2 */ /* 0x0002620008000100 */
[----:B------:R-:W-:Y:S01]  /*0360*/  NOP ;  /* 0x0000000000007918 */ /* 0x000fe20000000000 */
.L_x_2:
[----:B------:R-:W5:Y:S01]  /*0370*/  SHFL.IDX PT, R3, R2, RZ, 0x1f ;  /* 0x00001fff02037589 */ /* 0x000f6200000e0000 */
[----:B------:R-:W-:Y:S01]  /*0380*/  NOP ;  /* 0x0000000000007918 */ /* 0x000fe20000000000 */
[----:B-----5:R-:W-:-:S13]  /*0390*/  ISETP.NE.AND P0, PT, R3, RZ, PT ;  /* 0x000000ff0300720c */ /* 0x020fda0003f05270 */
[----:B------:R-:W-:Y:S05]  /*03a0*/  @P0 BRA `(.L_x_3) ;  /* 0x0000000000600947 */ /* 0x000fea0003800000 */
[----:B-1----:R-:W1:Y:S01]  /*03b0*/  S2UR UR5, SR_CgaCtaId ;  /* 0x00000000000579c3 */ /* 0x002e620000008800 */
[----:B------:R-:W-:Y:S01]  /*03c0*/  UMOV UR4, 0x400 ;  /* 0x0000040000047882 */ /* 0x000fe20000000000 */
[----:B------:R-:W-:Y:S01]  /*03d0*/  UMOV UR8, 0x1 ;  /* 0x0000000100087882 */ /* 0x000fe20000000000 */
[----:B------:R-:W-:Y:S01]  /*03e0*/  UMOV UR12, 0x100 ;  /* 0x00000100000c7882 */ /* 0x000fe20000000000 */
[----:B------:R-:W-:-:S04]  /*03f0*/  UIADD3 UR8, -UR8, 0x100000, URZ ;  /* 0x0010000008087890 */ /* 0x000fc8000fffe13f */
[----:B------:R-:W-:Y:S02]  /*0400*/  USHF.L.U32 UR9, UR8, 0xb, URZ ;  /* 0x0000000b08097899 */ /* 0x000fe4000800063f */
[----:B------:R-:W-:Y:S01]  /*0410*/  USHF.L.U32 UR8, UR8, 0x1, URZ ;  /* 0x0000000108087899 */ /* 0x000fe2000800063f */
[----:B------:R-:W-:Y:S01]  /*0420*/  ELECT P0, URZ, PT ;  /* 0x00000000003f782f */ /* 0x000fe20003800000 */
[----:B-1----:R-:W-:Y:S02]  /*0430*/  ULEA UR11, UR5, UR4, 0x18 ;  /* 0x00000004050b7291 */ /* 0x002fe4000f8ec03f */
[----:B------:R-:W-:-:S04]  /*0440*/  UIADD3 UR4, -UR12, 0x100000, URZ ;  /* 0x001000000c047890 */ /* 0x000fc8000fffe13f */
[----:B------:R-:W-:Y:S02]  /*0450*/  USHF.L.U32 UR5, UR4, 0xb, URZ ;  /* 0x0000000b04057899 */ /* 0x000fe4000800063f */
[----:B------:R-:W-:Y:S01]  /*0460*/  USHF.L.U32 UR4, UR4, 0x1, URZ ;  /* 0x0000000104047899 */ /* 0x000fe2000800063f */
[----:B------:R-:W1:Y:S03]  /*0470*/  FENCE.VIEW.ASYNC.S ;  /* 0x00000000000073c6 */ /* 0x000e660000000000 */
[----:B-1----:R1:W1:Y:S08]  /*0480*/  SYNCS.EXCH.64 URZ, [UR11+0x7000], UR8 ;  /* 0x007000080b3f75b2 */ /* 0x0022700008000100 */
[----:B------:R1:W1:Y:S01]  /*0490*/  SYNCS.EXCH.64 URZ, [UR11+0x7028], UR4 ;  /* 0x007028040b3f75b2 */ /* 0x0002620008000100 */
        /* <DEDUP_REMOVED lines=8> */
[----:B------:R-:W-:Y:S01]  /*0520*/  NOP ;  /* 0x0000000000007918 */ /* 0x000fe20000000000 */
.L_x_3:
        /* <DEDUP_REMOVED lines=21> */
[----:B------:R-:W-:Y:S01]  /*0680*/  NOP ;  /* 0x0000000000007918 */ /* 0x000fe20000000000 */
.L_x_4:
[----:B------:R-:W5:Y:S01]  /*0690*/  SHFL.IDX PT, R3, R2, RZ, 0x1f ;  /* 0x00001fff02037589 */ /* 0x000f6200000e0000 */
[----:B------:R-:W-:Y:S01]  /*06a0*/  ELECT P0, URZ, PT ;  /* 0x00000000003f782f */ /* 0x000fe20003800000 */
[----:B------:R-:W-:Y:S01]  /*06b0*/  NOP ;  /* 0x0000000000007918 */ /* 0x000fe20000000000 */
[----:B-1----:R-:W-:Y:S02]  /*06c0*/  UMOV UR4, 0x80 ;  /* 0x0000008000047882 */ /* 0x002fe40000000000 */
[C---:B-----5:R-:W-:Y:S02]  /*06d0*/  ISETP.NE.OR P0, PT, R3.reuse, RZ, !P0 ;  /* 0x000000ff0300720c */ /* 0x060fe40004705670 */
[----:B------:R-:W-:-:S11]  /*06e0*/  ISETP.NE.AND P2, PT, R3, RZ, PT ;  /* 0x000000ff0300720c */ /* 0x000fd60003f45270 */
[----:B------:R-:W-:Y:S01]  /*06f0*/  VOTEU.ALL UP2, P0 ;  /* 0x00000000003f7886 */ /* 0x000fe20000040000 */
[----:B------:R-:W-:Y:S01]  /*0700*/  VOTEU.ALL UP3, P0 ;  /* 0x00000000003f7886 */ /* 0x000fe20000060000 */
[----:B------:R-:W-:Y:S01]  /*0710*/  VOTEU.ALL UP4, P0 ;  /* 0x00000000003f7886 */ /* 0x000fe20000080000 */
[----:B------:R-:W-:Y:S02]  /*0720*/  VOTEU.ALL UP5, P0 ;  /* 0x00000000003f7886 */ /* 0x000fe400000a0000 */
[----:B------:R-:W1:Y:S01]  /*0730*/  @!UP2 S2UR UR9, SR_CgaCtaId ;  /* 0x000000000009a9c3 */ /* 0x000e620000008800 */
[----:B------:R-:W-:Y:S01]  /*0740*/  @!UP2 UMOV UR8, 0x400 ;  /* 0x000004000008a882 */ /* 0x000fe20000000000 */
[----:B------:R-:W-:-:S04]  /*0750*/  @!UP2 UIADD3 UR4, -UR4, 0x100000, URZ ;  /* 0x001000000404a890 */ /* 0x000fc8000fffe13f */
[----:B------:R-:W-:Y:S02]  /*0760*/  @!UP2 USHF.L.U32 UR5, UR4, 0xb, URZ ;  /* 0x0000000b0405a899 */ /* 0x000fe4000800063f */
[----:B------:R-:W-:Y:S02]  /*0770*/  @!UP2 USHF.L.U32 UR4, UR4, 0x1, URZ ;  /* 0x000000010404a899 */ /* 0x000fe4000800063f */
[----:B-1----:R-:W-:Y:S01]  /*0780*/  @!UP2 ULEA UR8, UR9, UR8, 0x18 ;  /* 0x000000080908a291 */ /* 0x002fe2000f8ec03f */
[----:B------:R-:W-:Y:S01]  /*0790*/  VOTEU.ALL UP2, P0 ;  /* 0x00000000003f7886 */ /* 0x000fe20000040000 */
[----:B------:R-:W1:Y:S10]  /*07a0*/  FENCE.VIEW.ASYNC.S ;  /* 0x00000000000073c6 */ /* 0x000e740000000000 */
[----:B-1----:R1:W1:Y:S01]  /*07b0*/  @!UP2 SYNCS.EXCH.64 URZ, [UR8+0x7090], UR4 ;  /* 0x00709004083fa5b2 */ /* 0x0022620008000100 */
[----:B------:R1:W1:Y:S01]  /*07c0*/  @!UP3 SYNCS.EXCH.64 URZ, [UR8+0x7098], UR4 ;  /* 0x00709804083fb5b2 */ /* 0x0002620008000100 */
[----:B------:R1:W1:Y:S01]  /*07d0*/  @!UP4 SYNCS.EXCH.64 URZ, [UR8+0x70a0], UR4 ;  /* 0x0070a004083fc5b2 */ /* 0x0002620008000100 */
[----:B------:R1:W1:Y:S01]  /*07e0*/  @!UP5 SYNCS.EXCH.64 URZ, [UR8+0x70a8], UR4 ;  /* 0x0070a804083fd5b2 */ /* 0x0002620008000100 */
[----:B------:R-:W-:Y:S01]  /*07f0*/  NOP ;  /* 0x0000000000007918 */ /* 0x000fe20000000000 */
[----:B------:R-:W-:Y:S05]  /*0800*/  @P2 BRA `(.L_x_5) ;  /* 0x0000000000402947 */ /* 0x000fea0003800000 */
[----:B-1----:R-:W1:Y:S01]  /*0810*/  S2UR UR5, SR_CgaCtaId ;  /* 0x00000000000579c3 */ /* 0x002e620000008800 */
[----:B------:R-:W-:Y:S01]  /*0820*/  UMOV UR4, 0x400 ;  /* 0x0000040000047882 */ /* 0x000fe20000000000 */
[----:B------:R-:W-:Y:S01]  /*0830*/  UMOV UR8, 0x20 ;  /* 0x0000002000087882 */ /* 0x000fe20000000000 */
[----:B------:R-:W-:Y:S01]  /*0840*/  UMOV UR9, 0x80 ;  /* 0x0000008000097882 */ /* 0x000fe20000000000 */
[----:B------:R-:W-:Y:S01]  /*0850*/  ELECT P0, URZ, PT ;  /* 0x00000000003f782f */ /* 0x000fe20003800000 */
[----:B-1----:R-:W-:Y:S02]  /*0860*/  ULEA UR11, UR5, UR4, 0x18 ;  /* 0x00000004050b7291 */ /* 0x002fe4000f8ec03f */
[----:B------:R-:W-:-:S04]  /*0870*/  UIADD3 UR4, -UR8, 0x100000, URZ ;  /* 0x0010000008047890 */ /* 0x000fc8000fffe13f */
[----:B------:R-:W-:Y:S02]  /*0880*/  USHF.L.U32 UR5, UR4, 0xb, URZ ;  /* 0x0000000b04057899 */ /* 0x000fe4000800063f */
[----:B------:R-:W-:Y:S02]  /*0890*/  USHF.L.U32 UR4, UR4, 0x1, URZ ;  /* 0x0000000104047899 */ /* 0x000fe4000800063f */
[----:B------:R-:W-:-:S04]  /*08a0*/  UIADD3 UR8, -UR9, 0x100000, URZ ;  /* 0x0010000009087890 */ /* 0x000fc8000fffe13f */
[----:B------:R-:W-:Y:S02]  /*08b0*/  USHF.L.U32 UR9, UR8, 0xb, URZ ;  /* 0x0000000b08097899 */ /* 0x000fe4000800063f */
[----:B------:R-:W-:Y:S01]  /*08c0*/  USHF.L.U32 UR8, UR8, 0x1, URZ ;  /* 0x0000000108087899 */ /* 0x000fe2000800063f */
[----:B------:R-:W1:Y:S03]  /*08d0*/  FENCE.VIEW.ASYNC.S ;  /* 0x00000000000073c6 */ /* 0x000e660000000000 */
[----:B-1----:R1:W1:Y:S08]  /*08e0*/  SYNCS.EXCH.64 URZ, [UR11+0x70c0], UR4 ;  /* 0x0070c0040b3f75b2 */ /* 0x0022700008000100 */
[----:B------:R1:W1:Y:S01]  /*08f0*/  SYNCS.EXCH.64 URZ, [UR11+0x70c8], UR8 ;  /* 0x0070c8080b3f75b2 */ /* 0x0002620008000100 */
[----:B------:R-:W-:Y:S01]  /*0900*/  NOP ;  /* 0x0000000000007918 */ /* 0x000fe20000000000 */
.L_x_5:
[----:B------:R-:W-:Y:S01]  /*0910*/  ISETP.NE.AND P0, PT, RZ, UR36, PT ;  /* 0x00000024ff007c0c */ /* 0x000fe2000bf05270 */
[----:B------:R-:W-:Y:S01]  /*0920*/  IMAD.U32 R2, RZ, RZ, UR10 ;  /* 0x0000000aff027e24 */ /* 0x000fe2000f8e00ff */
[----:B------:R-:W-:Y:S01]  /*0930*/  NOP ;  /* 0x0000000000007918 */ /* 0x000fe20000000000 */
[----:B-1234-:R-:W-:Y:S03]  /*0940*/  BAR.SYNC.DEFER_BLOCKING 0x0 ;  /* 0x0000000000007b1d */ /* 0x01efe60000010000 */
[----:B------:R-:W-:-:S07]  /*0950*/  ISETP.EQ.AND P2, PT, R2, 0x1, P1 ;  /* 0x000000010200780c */ /* 0x000fce0000f42270 */
[----:B------:R-:W-:Y:S06]  /*0960*/  @!P0 BRA `(.L_x_6) ;  /* 0x0000007800448947 */ /* 0x000fec0003800000 */
[----:B------:R-:W-:-:S06]  /*0970*/  UISETP.GT.U32.AND UP2, UPT, UR7, 0x3, UPT ;  /* 0x000000030700788c */ /* 0x000fcc000bf44070 */
[----:B------:R-:W-:-:S13]  /*0980*/  PLOP3.LUT P0, PT, PT, PT, UP2, 0x80, 0x0 ;  /* 0x000000000000781c */ /* 0x000fda0003f0f028 */
[----:B------:R-:W-:Y:S05]  /*0990*/  @P0 EXIT ;  /* 0x000000000000094d */ /* 0x000fea0003800000 */
.L_x_7:
[----:B------:R-:W-:-:S08]  /*09a0*/  NOP ;  /* 0x0000000000007918 */ /* 0x000fd00000000000 */
[----:B------:R-:W1:Y:S02]  /*09b0*/  USETMAXREG.TRY_ALLOC.CTAPOOL UP2, 0xf0 ;  /* 0x000000f0000079c8 */ /* 0x000e640008040600 */
[----:B-1----:R-:W-:-:S13]  /*09c0*/  PLOP3.LUT P0, PT, PT, PT, UP2, 0x80, 0x0 ;  /* 0x000000000000781c */ /* 0x002fda0003f0f028 */
[----:B------:R-:W-:Y:S05]  /*09d0*/  @!P0 BRA `(.L_x_7) ;  /* 0xfffffffc00f08947 */ /* 0x000fea000383ffff */
[----:B------:R-:W-:Y:S01]  /*09e0*/  UISETP.NE.AND UP2, UPT, UR36, 0x1, UPT ;  /* 0x000000012400788c */ /* 0x000fe2000bf45270 */
[----:B------:R-:W1:Y:S01]  /*09f0*/  S2UR UR42, SR_CTAID.X ;  /* 0x00000000002a79c3 */ /* 0x000e620000002500 */
[----:B------:R-:W-:Y:S01]  /*0a00*/  UMOV UR4, URZ ;  /* 0x0000003f00047c82 */ /* 0x000fe20008000000 */
[----:B------:R-:W-:-:S03]  /*0a10*/  UMOV UR5, URZ ;  /* 0x0000003f00057c82 */ /* 0x000fc60008000000 */
[----:B------:R-:W-:-:S13]  /*0a20*/  PLOP3.LUT P0, PT, PT, PT, UP2, 0x80, 0x0 ;  /* 0x000000000000781c */ /* 0x000fda0003f0f028 */
[----:B------:R-:W-:Y:S05]  /*0a30*/  @!P0 BRA `(.L_x_8) ;  /* 0x00000000003c8947 */ /* 0x000fea0003800000 */
[----:B------:R-:W-:Y:S01]  /*0a40*/  UISETP.NE.AND UP2, UPT, UR36, 0x2, UPT ;  /* 0x000000022400788c */ /* 0x000fe2000bf45270 */
[----:B------:R-:W-:-:S05]  /*0a50*/  UMOV UR5, 0x1 ;  /* 0x0000000100057882 */ /* 0x000fca0000000000 */
[----:B------:R-:W-:-:S13]  /*0a60*/  PLOP3.LUT P1, PT, PT, PT, UP2, 0x80, 0x0 ;  /* 0x000000000000781c */ /* 0x000fda0003f2f028 */
[----:B------:R-:W-:Y:S05]  /*0a70*/  @!P1 BRA `(.L_x_8) ;  /* 0x00000000002c9947 */ /* 0x000fea0003800000 */
[----:B------:R-:W-:-:S06]  /*0a80*/  UISETP.NE.AND UP2, UPT, UR36, 0x3, UPT ;  /* 0x000000032400788c */ /* 0x000fcc000bf45270 */
[----:B------:R-:W-:-:S13]  /*0a90*/  PLOP3.LUT P1, PT, PT, PT, UP2, 0x80, 0x0 ;  /* 0x000000000000781c */ /* 0x000fda0003f2f028 */
[----:B------:R-:W-:Y:S05]  /*0aa0*/  @!P1 BRA `(.L_x_9) ;  /* 0x0000000000189947 */ /* 0x000fea0003800000 */
[----:B------:R-:W-:-:S11]  /*0ab0*/  UISETP.NE.AND UP2, UPT, UR36, 0x4, UPT ;  /* 0x000000042400788c */ /* 0x000fd6000bf45270 */
[----:B------:R-:W-:Y:S01]  /*0ac0*/  @!UP2 UMOV UR4, 0x1 ;  /* 0x000000010004a882 */ /* 0x000fe20000000000 */
[----:B------:R-:W-:Y:S01]  /*0ad0*/  @!UP2 UMOV UR5, 0x1 ;  /* 0x000000010005a882 */ /* 0x000fe20000000000 */
[----:B------:R-:W-:Y:S01]  /*0ae0*/  @UP2 UMOV UR4, URZ ;  /* 0x0000003f00042c82 */ /* 0x000fe20008000000 */
[----:B------:R-:W-:Y:S01]  /*0af0*/  @UP2 UMOV UR5, URZ ;  /* 0x0000003f00052c82 */ /* 0x000fe20008000000 */
[----:B------:R-:W-:Y:S05]  /*0b00*/  BRA `(.L_x_8) ;  /* 0x0000000000087947 */ /* 0x000fea0003800000 */
.L_x_9:
[----:B------:R-:W-:Y:S01]  /*0b10*/  UMOV UR4, 0x1 ;  /* 0x0000000100047882 */ /* 0x000fe20000000000 */
[----:B------:R-:W-:-:S05]  /*0b20*/  UMOV UR5, URZ ;  /* 0x0000003f00057c82 */ /* 0x000fca0008000000 */
.L_x_8:
[----:B------:R-:W-:Y:S05]  /*0b30*/  @!P0 BRA `(.L_x_10) ;  /* 0x00000000003c8947 */ /* 0x000fea0003800000 */
[----:B------:R-:W-:-:S06]  /*0b40*/  UISETP.NE.AND UP2, UPT, UR36, 0x2, UPT ;  /* 0x000000022400788c */ /* 0x000fcc000bf45270 */
[----:B------:R-:W-:-:S13]  /*0b50*/  PLOP3.LUT P0, PT, PT, PT, UP2, 0x80, 0x0 ;  /* 0x000000000000781c */ /* 0x000fda0003f0f028 */
[----:B------:R-:W-:Y:S05]  /*0b60*/  @!P0 BRA `(.L_x_11) ;  /* 0x0000000000288947 */ /* 0x000fea0003800000 */
[----:B------:R-:W-:-:S06]  /*0b70*/  UISETP.NE.AND UP2, UPT, UR36, 0x3, UPT ;  /* 0x000000032400788c */ /* 0x000fcc000bf45270 */
[----:B------:R-:W-:-:S13]  /*0b80*/  PLOP3.LUT P0, PT, PT, PT, UP2, 0x80, 0x0 ;  /* 0x000000000000781c */ /* 0x000fda0003f0f028 */
[----:B------:R-:W-:Y:S05]  /*0b90*/  @!P0 BRA `(.L_x_12) ;  /* 0x0000000000148947 */ /* 0x000fea0003800000 */
[----:B------:R-:W-:-:S06]  /*0ba0*/  UISETP.NE.AND UP2, UPT, UR36, 0x4, UPT ;  /* 0x000000042400788c */ /* 0x000fcc000bf45270 */
[----:B------:R-:W-:-:S13]  /*0bb0*/  PLOP3.LUT P0, PT, PT, PT, UP2, 0x80, 0x0 ;  /* 0x000000000000781c */ /* 0x000fda0003f0f028 */
[----:B------:R-:W-:Y:S05]  /*0bc0*/  @P0 BRA `(.L_x_13) ;  /* 0x00000000001c0947 */ /* 0x000fea0003800000 */
[----:B-1----:R-:W-:Y:S01]  /*0bd0*/  ULEA UR42, UR42, 0x3, 0x1 ;  /* 0x000000032a2a7891 */ /* 0x002fe2000f8e083f */
[----:B------:R-:W-:Y:S11]  /*0be0*/  BRA `(.L_x_13) ;  /* 0x0000000000147947 */ /* 0x000ff60003800000 */
.L_x_12:
[----:B-1----:R-:W-:Y:S01]  /*0bf0*/  ULEA UR42, UR42, 0x2, 0x1 ;  /* 0x000000022a2a7891 */ /* 0x002fe2000f8e083f */
[----:B------:R-:W-:Y:S11]  /*0c00*/  BRA `(.L_x_13) ;  /* 0x00000000000c7947 */ /* 0x000ff60003800000 */
.L_x_11:
[----:B-1----:R-:W-:Y:S01]  /*0c10*/  ULEA UR42, UR42, 0x1, 0x1 ;  /* 0x000000012a2a7891 */ /* 0x002fe2000f8e083f */
[----:B------:R-:W-:Y:S11]  /*0c20*/  BRA `(.L_x_13) ;  /* 0x0000000000047947 */ /* 0x000ff60003800000 */
.L_x_10:
[----:B-1----:R-:W-:-:S12]  /*0c30*/  USHF.L.U32 UR42, UR42, 0x1, URZ ;  /* 0x000000012a2a7899 */ /* 0x002fd8000800063f */
.L_x_13:
[----:B------:R-:W-:-:S04]  /*0c40*/  ULOP3.LUT UR6, UR6, 0x1, URZ, 0xfc, !UPT ;  /* 0x0000000106067892 */ /* 0x000fc8000f8efc3f */
[----:B------:R-:W-:-:S06]  /*0c50*/  UISETP.NE.AND UP2, UPT, UR6, 0x3, UPT ;  /* 0x000000030600788c */ /* 0x000fcc000bf45270 */
[----:B------:R-:W-:-:S13]  /*0c60*/  PLOP3.LUT P0, PT, PT, PT, UP2, 0x80, 0x0 ;  /* 0x000000000000781c */ /* 0x000fda0003f0f028 */
[----:B------:R-:W-:Y:S05]  /*0c70*/  @!P0 BRA `(.L_x_14) ;  /* 0x0000000000048947 */ /* 0x000fea0003800000 */
[----:B-1----:R-:W-:Y:S01]  /*0c80*/  BPT.TRAP 0x1 ;  /* 0x000000040000795c */ /* 0x002fe20000300000 */
.L_x_14:
[----:B------:R-:W2:Y:S01]  /*0c90*/  S2UR UR6, SR_CgaCtaId ;  /* 0x00000000000679c3 */ /* 0x000ea20000008800 */
[----:B------:R-:W-:Y:S01]  /*0ca0*/  UMOV UR37, 0x400 ;  /* 0x0000040000257882 */ /* 0x000fe20000000000 */
[----:B------:R-:W-:Y:S01]  /*0cb0*/  IMAD.U32 R4, RZ, RZ, UR4 ;  /* 0x00000004ff047e24 */ /* 0x000fe2000f8e00ff */
[----:B------:R-:W-:-:S04]  /*0cc0*/  SHF.R.S32.HI R3, RZ, 0x1f, R0 ;  /* 0x0000001fff037819 */ /* 0x000fc80000011400 */
[----:B------:R-:W-:Y:S02]  /*0cd0*/  SHF.L.U32 R4, R4, 0x1f, RZ ;  /* 0x0000001f04047819 */ /* 0x000fe400000006ff */
[----:B------:R-:W-:-:S04]  /*0ce0*/  LEA.HI R3, R3, R0, RZ, 0x7 ;  /* 0x0000000003037211 */ /* 0x000fc800078f38ff */
[----:B------:R-:W-:-:S05]  /*0cf0*/  LOP3.LUT R3, R3, 0xffffff80, RZ, 0xc0, !PT ;  /* 0xffffff8003037812 */ /* 0x000fca00078ec0ff */
[----:B------:R-:W-:-:S05]  /*0d00*/  IMAD.IADD R3, R0, 0x1, -R3 ;  /* 0x0000000100037824 */ /* 0x000fca00078e0a03 */
[----:B------:R-:W-:Y:S01]  /*0d10*/  SHF.R.S32.HI R2, RZ, 0x1f, R3 ;  /* 0x0000001fff027819 */ /* 0x000fe20000011403 */
[----:B--2---:R-:W-:-:S03]  /*0d20*/  ULEA UR37, UR6, UR37, 0x18 ;  /* 0x0000002506257291 */ /* 0x004fc6000f8ec03f */
[----:B------:R-:W-:Y:S01]  /*0d30*/  LEA.HI R2, R2, R3, RZ, 0x2 ;  /* 0x0000000302027211 */ /* 0x000fe200078f10ff */
[----:B------:R-:W-:-:S03]  /*0d40*/  ULEA UR6, UR5, UR37, 0x3 ;  /* 0x0000002505067291 */ /* 0x000fc6000f8e183f */
[----:B------:R-:W-:-:S05]  /*0d50*/  LOP3.LUT R2, R2, 0x7ffffffc, RZ, 0xc0, !PT ;  /* 0x7ffffffc02027812 */ /* 0x000fca00078ec0ff */
[----:B------:R-:W-:Y:S01]  /*0d60*/  IMAD.IADD R2, R3, 0x1, -R2 ;  /* 0x0000000103027824 */ /* 0x000fe200078e0a02 */
[----:B------:R-:W2:Y:S02]  /*0d70*/  SYNCS.PHASECHK.TRANS64.TRYWAIT P1, [UR6+0x7050], R4 ;  /* 0x00705004ff0075a7 */ /* 0x000ea40008020146 */
[----:B--2---:R-:W-:Y:S05]  /*0d80*/  @!P1 BRA `(.L_x_15) ;  /* 0x0000008400489947 */ /* 0x004fea0003800000 */
.L_x_100:
[----:B------:R-:W-:Y:S01]  /*0d90*/  IMAD.SHL.U32 R2, R2, 0x2, RZ ;  /* 0x0000000202027824 */ /* 0x000fe200078e00ff */
[----:B------:R-:W-:Y:S06]  /*0da0*/  @!P0 BRA `(.L_x_16) ;  /* 0x0000000000048947 */ /* 0x000fec0003800000 */
[----:B-1----:R-:W-:Y:S01]  /*0db0*/  BPT.TRAP 0x1 ;  /* 0x000000040000795c */ /* 0x002fe20000300000 */
.L_x_16:
[----:B------:R-:W-:Y:S01]  /*0dc0*/  SHF.L.U32 R5, RZ, 0x1f, RZ ;  /* 0x0000001fff057819 */ /* 0x000fe200000006ff */
[----:B------:R-:W-:Y:S01]  /*0dd0*/  UIADD3 UR13, UR37, 0x7090, URZ ;  /* 0x00007090250d7890 */ /* 0x000fe2000fffe03f */
[----:B------:R-:W-:Y:S02]  /*0de0*/  ISETP.NE.AND P2, PT, RZ, UR7, PT ;  /* 0x00000007ff007c0c */ /* 0x000fe4000bf45270 */
[----:B------:R-:W3:Y:S02]  /*0df0*/  SYNCS.PHASECHK.TRANS64.TRYWAIT P1, [UR37+0x7000], R5 ;  /* 0x00700005ff0075a7 */ /* 0x000ee40008020165 */
[----:B---3--:R-:W-:Y:S09]  /*0e00*/  @!P1 BRA `(.L_x_17) ;  /* 0x0000008400409947 */ /* 0x008ff20003800000 */
.L_x_101:
[----:B------:R-:W-:Y:S01]  /*0e10*/  ULEA UR15, UR36, UR13, 0x3 ;  /* 0x0000000d240f7291 */ /* 0x000fe2000f8e183f */
[----:B--2---:R-:W-:-:S04]  /*0e20*/  SEL R3, RZ, 0x1, P2 ;  /* 0x00000001ff037807 */ /* 0x004fc80001000000 */
[----:B------:R-:W-:-:S04]  /*0e30*/  SHF.L.U32 R3, R3, 0x1f, RZ ;  /* 0x0000001f03037819 */ /* 0x000fc800000006ff */
[----:B------:R-:W2:Y:S02]  /*0e40*/  SYNCS.PHASECHK.TRANS64.TRYWAIT P1, [UR15+-0x8], R3 ;  /* 0xfffff803ff0075a7 */ /* 0x000ea4000802014f */
[----:B--2---:R-:W-:Y:S05]  /*0e50*/  @!P1 BRA `(.L_x_18) ;  /* 0x0000008400449947 */ /* 0x004fea0003800000 */
.L_x_102:
[----:B------:R-:W-:Y:S01]  /*0e60*/  USHF.R.U32.HI UR4, URZ, 0x4, UR37 ;  /* 0x000000043f047899 */ /* 0x000fe20008011625 */
[----:B------:R-:W-:Y:S01]  /*0e70*/  WARPGROUP.ARRIVE ;  /* 0x00000000000079c5 */ /* 0x000fe20000000000 */
[----:B------:R-:W-:Y:S01]  /*0e80*/  UIADD3 UR6, UR37, 0x2000, URZ ;  /* 0x0000200025067890 */ /* 0x000fe2000fffe03f */
[----:B--2---:R-:W2:Y:S01]  /*0e90*/  LDC R3, c[0x0][0x28c] ;  /* 0x0000a300ff037b82 */ /* 0x004ea20000000800 */
[----:B------:R-:W-:Y:S01]  /*0ea0*/  ULOP3.LUT UR4, UR4, 0x3fff, URZ, 0xc0, !UPT ;  /* 0x00003fff04047892 */ /* 0x000fe2000f8ec03f */
[C---:B------:R-:W-:Y:S01]  /*0eb0*/  VIADD R4, R2.reuse, 0x1 ;  /* 0x0000000102047836 */ /* 0x040fe20000000000 */
[----:B------:R-:W-:Y:S01]  /*0ec0*/  USHF.R.U32.HI UR6, URZ, 0x4, UR6 ;  /* 0x000000043f067899 */ /* 0x000fe20008011606 */
[C---:B------:R-:W-:Y:S01]  /*0ed0*/  VIADD R6, R2.reuse, 0x8 ;  /* 0x0000000802067836 */ /* 0x040fe20000000000 */
[----:B------:R-:W-:Y:S01]  /*0ee0*/  ULOP3.LUT UR4, UR4, 0x10000, URZ, 0xfc, !UPT ;  /* 0x0001000004047892 */ /* 0x000fe2000f8efc3f */
[----:B------:R-:W-:Y:S01]  /*0ef0*/  VIADD R8, R2, 0x10 ;  /* 0x0000001002087836 */ /* 0x000fe20000000000 */
[----:B------:R-:W-:Y:S01]  /*0f00*/  ULOP3.LUT UR6, UR6, 0x3fff, URZ, 0xc0, !UPT ;  /* 0x00003fff06067892 */ /* 0x000fe2000f8ec03f */
[----:B------:R-:W-:Y:S01]  /*0f10*/  P2R R15, PR, RZ, 0x1 ;  /* 0x00000001ff0f7803 */ /* 0x000fe20000000000 */
[----:B------:R-:W-:Y:S01]  /*0f20*/  ULEA UR4, UR5, UR4, 0x8 ;  /* 0x0000000405047291 */ /* 0x000fe2000f8e403f */
[----:B------:R-:W-:Y:S01]  /*0f30*/  LOP3.LUT R11, R0, 0x3, RZ, 0xc0, !PT ;  /* 0x00000003000b7812 */ /* 0x000fe200078ec0ff */
[----:B------:R-:W-:Y:S01]  /*0f40*/  ULOP3.LUT UR12, UR6, 0x10000, URZ, 0xfc, !UPT ;  /* 0x00010000060c7892 */ /* 0x000fe2000f8efc3f */
[----:B------:R-:W-:Y:S01]  /*0f50*/  IMAD.MOV.U32 R87, RZ, RZ, RZ ;  /* 0x000000ffff577224 */ /* 0x000fe200078e00ff */
[----:B------:R-:W-:Y:S01]  /*0f60*/  UMOV UR5, 0x80000020 ;  /* 0x8000002000057882 */ /* 0x000fe20000000000 */
[----:B------:R-:W-:Y:S01]  /*0f70*/  UMOV UR11, 0x80000020 ;  /* 0x80000020000b7882 */ /* 0x000fe20000000000 */
[----:B------:R-:W-:Y:S01]  /*0f80*/  UMOV UR9, UR5 ;  /* 0x0000000500097c82 */ /* 0x000fe20008000000 */
[----:B------:R-:W-:Y:S01]  /*0f90*/  UMOV UR8, UR4 ;  /* 0x0000000400087c82 */ /* 0x000fe20008000000 */
[----:B------:R-:W-:Y:S01]  /*0fa0*/  ULDC UR6, c[0x0][0x604] ;  /* 0x0001810000067ab9 */ /* 0x000fe20000000800 */
[----:B------:R-:W-:Y:S01]  /*0fb0*/  UMOV UR10, UR12 ;  /* 0x0000000c000a7c82 */ /* 0x000fe20008000000 */
[----:B------:R-:W-:Y:S01]  /*0fc0*/  USHF.L.U32 UR7, UR7, 0x3, URZ ;  /* 0x0000000307077899 */ /* 0x000fe2000800063f */
[----:B------:R-:W-:Y:S01]  /*0fd0*/  QGMMA.64x64x32.F32.E4M3.E4M3 R24, gdesc[UR8], RZ, !UPT, gsb0 ;  /* 0x00e00000081879f3 */ /* 0x000fe2000c0008ff */
[----:B------:R-:W-:Y:S01]  /*0fe0*/  UIADD3 UR8, UR4, 0x2, URZ ;  /* 0x0000000204087890 */ /* 0x000fe2000fffe03f */
[----:B------:R-:W-:Y:S01]  /*0ff0*/  VIADD R11, R11, 0xffffffff ;  /* 0xffffffff0b0b7836 */ /* 0x000fe20000000000 */
[----:B------:R-:W-:Y:S01]  /*1000*/  UIADD3 UR10, UR12, 0x2, URZ ;  /* 0x000000020c0a7890 */ /* 0x000fe2000fffe03f */
[-C--:B--2---:R-:W-:Y:S01]  /*1010*/  ISETP.GE.AND P4, PT, R4, R3.reuse, PT ;  /* 0x000000030400720c */ /* 0x084fe20003f86270 */
[----:B------:R-:W-:Y:S01]  /*1020*/  UMOV UR9, 0x80000020 ;  /* 0x8000002000097882 */ /* 0x000fe20000000000 */
[----:B------:R-:W-:Y:S01]  /*1030*/  UMOV UR11, 0x80000020 ;  /* 0x80000020000b7882 */ /* 0x000fe20000000000 */
[----:B------:R-:W-:Y:S01]  /*1040*/  VIADD R4, R2, 0x9 ;  /* 0x0000000902047836 */ /* 0x000fe20000000000 */
[-C--:B------:R-:W-:Y:S01]  /*1050*/  ISETP.GE.AND P2, PT, R6, R3.reuse, PT ;  /* 0x000000030600720c */ /* 0x080fe20003f46270 */
[C---:B------:R-:W-:Y:S01]  /*1060*/  VIADD R6, R2.reuse, 0x11 ;  /* 0x0000001102067836 */ /* 0x040fe20000000000 */
[-C--:B------:R-:W-:Y:S01]  /*1070*/  ISETP.GE.AND P1, PT, R2, R3.reuse, PT ;  /* 0x000000030200720c */ /* 0x080fe20003f26270 */
[----:B------:R-:W-:Y:S01]  /*1080*/  ULOP3.LUT UR7, UR7, 0x8, URZ, 0xc, !UPT ;  /* 0x0000000807077892 */ /* 0x000fe2000f8e0c3f */
[-C--:B------:R-:W-:Y:S01]  /*1090*/  ISETP.GE.AND P3, PT, R4, R3.reuse, PT ;  /* 0x000000030400720c */ /* 0x080fe20003f66270 */
[----:B------:R-:W-:Y:S01]  /*10a0*/  VIADD R4, R2, 0x18 ;  /* 0x0000001802047836 */ /* 0x000fe20000000000 */
[-C--:B------:R-:W-:Y:S01]  /*10b0*/  ISETP.GE.AND P5, PT, R6, R3.reuse, PT ;  /* 0x000000030600720c */ /* 0x080fe20003fa6270 */
[----:B------:R-:W-:Y:S01]  /*10c0*/  VIADD R6, R2, 0x19 ;  /* 0x0000001902067836 */ /* 0x000fe20000000000 */
[----:B------:R-:W-:Y:S01]  /*10d0*/  ISETP.GE.AND P6, PT, R8, R3, PT ;  /* 0x000000030800720c */ /* 0x000fe20003fc6270 */
[----:B------:R-:W-:-:S02]  /*10e0*/  IMAD.U32 R13, RZ, RZ, UR7 ;  /* 0x00000007ff0d7e24 */ /* 0x000fc4000f8e00ff */
[----:B------:R-:W-:-:S05]  /*10f0*/  IMAD.SHL.U32 R0, R0, 0x4, RZ ;  /* 0x0000000400007824 */ /* 0x000fca00078e00ff */
[----:B------:R-:W-:Y:S01]  /*1100*/  LOP3.LUT R0, R0, 0xc, RZ, 0xc0, !PT ;  /* 0x0000000c00007812 */ /* 0x000fe200078ec0ff */
[----:B------:R-:W-:Y:S02]  /*1110*/  WARPGROUP.DEPBAR.LE gsb0, 0x0 ;  /* 0x00008000000079c5 */ /* 0x000fe40000010000 */
[----:B------:R-:W-:-:S06]  /*1120*/  WARPGROUP.ARRIVE ;  /* 0x00000000000079c5 */ /* 0x000fcc0000000000 */
[----:B------:R-:W-:Y:S03]  /*1130*/  QGMMA.64x64x32.F32.E4M3.E4M3 R24, gdesc[UR8], R24, gsb0 ;  /* 0x00e00000081879f3 */ /* 0x000fe60008000818 */
[----:B------:R-:W-:Y:S02]  /*1140*/  WARPGROUP.DEPBAR.LE gsb0, 0x0 ;  /* 0x00008000000079c5 */ /* 0x000fe40000010000 */
[----:B------:R-:W-:Y:S01]  /*1150*/  FSEL R24, R24, -INF , !P1 ;  /* 0xff80000018187808 */ /* 0x000fe20004800000 */
[----:B------:R2:W-:Y:S01]  /*1160*/  SYNCS.ARRIVE.TRANS64.A1T0 RZ, [R13+UR13], RZ ;  /* 0x000000ff0dff79a7 */ /* 0x0005e2000810000d */
[----:B------:R-:W-:Y:S02]  /*1170*/  FSEL R25, R25, -INF , !P4 ;  /* 0xff80000019197808 */ /* 0x000fe40006000000 */
[----:B------:R-:W-:Y:S02]  /*1180*/  FSEL R26, R26, -INF , !P1 ;  /* 0xff8000001a1a7808 */ /* 0x000fe40004800000 */
[----:B------:R-:W-:Y:S01]  /*1190*/  ISETP.GE.AND P1, PT, R4, R3, PT ;  /* 0x000000030400720c */ /* 0x000fe20003f26270 */
[----:B------:R-:W-:Y:S01]  /*11a0*/  VIADD R4, R2, 0x20 ;  /* 0x0000002002047836 */ /* 0x000fe20000000000 */
[----:B------:R-:W-:-:S02]  /*11b0*/  FSEL R28, R28, -INF , !P2 ;  /* 0xff8000001c1c7808 */ /* 0x000fc40005000000 */
[----:B------:R-:W-:Y:S02]  /*11c0*/  FMNMX R7, R24, R25, !PT ;  /* 0x0000001918077209 */ /* 0x000fe40007800000 */
[----:B------:R-:W-:Y:S02]  /*11d0*/  FSEL R27, R27, -INF , !P4 ;  /* 0xff8000001b1b7808 */ /* 0x000fe40006000000 */
[----:B------:R-:W-:Y:S02]  /*11e0*/  ISETP.GE.AND P4, PT, R6, R3, PT ;  /* 0x000000030600720c */ /* 0x000fe40003f86270 */
[----:B------:R-:W-:Y:S02]  /*11f0*/  FSEL R29, R29, -INF , !P3 ;  /* 0xff8000001d1d7808 */ /* 0x000fe40005800000 */
[----:B------:R-:W-:Y:S02]  /*1200*/  FMNMX R6, R28, R7, !PT ;  /* 0x000000071c067209 */ /* 0x000fe40007800000 */
[----:B------:R-:W-:-:S02]  /*1210*/  FSEL R30, R30, -INF , !P2 ;  /* 0xff8000001e1e7808 */ /* 0x000fc40005000000 */
[-C--:B------:R-:W-:Y:S01]  /*1220*/  ISETP.GE.AND P2, PT, R4, R3.reuse, PT ;  /* 0x000000030400720c */ /* 0x080fe20003f46270 */
[----:B------:R-:W-:Y:S01]  /*1230*/  VIADD R4, R2, 0x21 ;  /* 0x0000002102047836 */ /* 0x000fe20000000000 */
[----:B------:R-:W-:Y:S02]  /*1240*/  FSEL R32, R32, -INF , !P6 ;  /* 0xff80000020207808 */ /* 0x000fe40007000000 */
[----:B------:R-:W-:Y:S02]  /*1250*/  FMNMX R7, R29, R6, !PT ;  /* 0x000000061d077209 */ /* 0x000fe40007800000 */
[----:B------:R-:W-:Y:S02]  /*1260*/  FSEL R31, R31, -INF , !P3 ;  /* 0xff8000001f1f7808 */ /* 0x000fe40005800000 */
[----:B------:R-:W-:Y:S01]  /*1270*/  ISETP.GE.AND P3, PT, R4, R3, PT ;  /* 0x000000030400720c */ /* 0x000fe20003f66270 */
[----:B------:R-:W-:Y:S01]  /*1280*/  VIADD R4, R2, 0x28 ;  /* 0x0000002802047836 */ /* 0x000fe20000000000 */
[----:B------:R-:W-:-:S02]  /*1290*/  FSEL R33, R33, -INF , !P5 ;  /* 0xff80000021217808 */ /* 0x000fc40006800000 */
[----:B------:R-:W-:Y:S02]  /*12a0*/  FMNMX R6, R32, R7, !PT ;  /* 0x0000000720067209 */ /* 0x000fe40007800000 */
        /* <DEDUP_REMOVED lines=8> */
[----:B------:R-:W-:Y:S01]  /*1330*/  ISETP.GE.AND P5, PT, R4, R3, PT ;  /* 0x000000030400720c */ /* 0x000fe20003fa6270 */
[----:B------:R-:W-:Y:S01]  /*1340*/  VIADD R4, R2, 0x30 ;  /* 0x0000003002047836 */ /* 0x000fe20000000000 */
[----:B------:R-:W-:Y:S02]  /*1350*/  FSEL R40, R40, -INF , !P2 ;  /* 0xff80000028287808 */ /* 0x000fe40005000000 */
[----:B------:R-:W-:Y:S02]  /*1360*/  FMNMX R7, R37, R6, !PT ;  /* 0x0000000625077209 */ /* 0x000fe40007800000 */
        /* <DEDUP_REMOVED lines=8> */
[----:B------:R-:W-:Y:S01]  /*13f0*/  ISETP.GE.AND P4, PT, R4, R3, PT ;  /* 0x000000030400720c */ /* 0x000fe20003f86270 */
[----:B------:R-:W-:Y:S01]  /*1400*/  VIADD R4, R2, 0x38 ;  /* 0x0000003802047836 */ /* 0x000fe20000000000 */
[----:B------:R-:W-:Y:S02]  /*1410*/  FSEL R45, R45, -INF , !P5 ;  /* 0xff8000002d2d7808 */ /* 0x000fe40006800000 */
[----:B------:R-:W-:Y:S02]  /*1420*/  FMNMX R6, R44, R7, !PT ;  /* 0x000000072c067209 */ /* 0x000fe40007800000 */
        /* <DEDUP_REMOVED lines=8> */
[----:B------:R-:W-:Y:S02]  /*14b0*/  ISETP.GE.AND P3, PT, R4, R3, PT ;  /* 0x000000030400720c */ /* 0x000fe40003f66270 */
[----:B------:R-:W-:-:S02]  /*14c0*/  FSEL R52, R52, -INF , !P2 ;  /* 0xff80000034347808 */ /* 0x000fc40005000000 */
[----:B------:R-:W-:Y:S02]  /*14d0*/  FMNMX R7, R49, R6, !PT ;  /* 0x0000000631077209 */ /* 0x000fe40007800000 */
[----:B------:R-:W-:Y:S02]  /*14e0*/  FSEL R53, R53, -INF , !P3 ;  /* 0xff80000035357808 */ /* 0x000fe40005800000 */
[----:B------:R-:W-:Y:S02]  /*14f0*/  FMNMX R4, R52, R7, !PT ;  /* 0x0000000734047209 */ /* 0x000fe40007800000 */
[----:B------:R-:W-:Y:S02]  /*1500*/  FSEL R46, R46, -INF , !P6 ;  /* 0xff8000002e2e7808 */ /* 0x000fe40007000000 */
[----:B------:R-:W-:Y:S02]  /*1510*/  FMNMX R8, R53, R4, !PT ;  /* 0x0000000435087209 */ /* 0x000fe40007800000 */
[----:B------:R-:W-:-:S02]  /*1520*/  FSEL R47, R47, -INF , !P5 ;  /* 0xff8000002f2f7808 */ /* 0x000fc40006800000 */
[----:B------:R-:W-:Y:S01]  /*1530*/  FSEL R50, R50, -INF , !P1 ;  /* 0xff80000032327808 */ /* 0x000fe20004800000 */
[----:B------:R-:W3:Y:S01]  /*1540*/  SHFL.BFLY PT, R7, R8, 0x1, 0x1f ;  /* 0x0c201f0008077f89 */ /* 0x000ee200000e0000 */
[----:B------:R-:W-:Y:S02]  /*1550*/  FSEL R51, R51, -INF , !P4 ;  /* 0xff80000033337808 */ /* 0x000fe40006000000 */
[----:B------:R-:W-:Y:S02]  /*1560*/  FSEL R54, R54, -INF , !P2 ;  /* 0xff80000036367808 */ /* 0x000fe40005000000 */
[----:B------:R-:W-:Y:S02]  /*1570*/  FSEL R55, R55, -INF , !P3 ;  /* 0xff80000037377808 */ /* 0x000fe40005800000 */
[----:B---3--:R-:W-:Y:S02]  /*1580*/  FMNMX R9, R8, R7, !PT ;  /* 0x0000000708097209 */ /* 0x008fe40007800000 */
[----:B------:R-:W-:-:S03]  /*1590*/  FMNMX R7, R26, R27, !PT ;  /* 0x0000001b1a077209 */ /* 0x000fc60007800000 */
[----:B------:R-:W3:Y:S01]  /*15a0*/  SHFL.BFLY PT, R4, R9, 0x2, 0x1f ;  /* 0x0c401f0009047f89 */ /* 0x000ee200000e0000 */
[----:B------:R-:W-:-:S04]  /*15b0*/  FMNMX R6, R30, R7, !PT ;  /* 0x000000071e067209 */ /* 0x000fc80007800000 */
[----:B------:R-:W-:-:S04]  /*15c0*/  FMNMX R7, R31, R6, !PT ;  /* 0x000000061f077209 */ /* 0x000fc80007800000 */
[----:B------:R-:W-:-:S04]  /*15d0*/  FMNMX R6, R34, R7, !PT ;  /* 0x0000000722067209 */ /* 0x000fc80007800000 */
[----:B------:R-:W-:-:S04]  /*15e0*/  FMNMX R7, R35, R6, !PT ;  /* 0x0000000623077209 */ /* 0x000fc80007800000 */
[----:B------:R-:W-:-:S04]  /*15f0*/  FMNMX R6, R38, R7, !PT ;  /* 0x0000000726067209 */ /* 0x000fc80007800000 */
[----:B------:R-:W-:Y:S02]  /*1600*/  FMNMX R7, R39, R6, !PT ;  /* 0x0000000627077209 */ /* 0x000fe40007800000 */
[----:B---3--:R-:W-:Y:S02]  /*1610*/  FMNMX R4, R9, R4, !PT ;  /* 0x0000000409047209 */ /* 0x008fe40007800000 */
[----:B------:R-:W-:Y:S02]  /*1620*/  FMNMX R6, R42, R7, !PT ;  /* 0x000000072a067209 */ /* 0x000fe40007800000 */
[C---:B------:R-:W-:Y:S02]  /*1630*/  FSETP.NEU.AND P0, PT, R4.reuse, -INF , PT ;  /* 0xff8000000400780b */ /* 0x040fe40003f0d000 */
[----:B------:R-:W-:Y:S02]  /*1640*/  FMNMX R7, R43, R6, !PT ;  /* 0x000000062b077209 */ /* 0x000fe40007800000 */
[----:B------:R-:W-:-:S02]  /*1650*/  FSEL R10, R4, RZ, P0 ;  /* 0x000000ff040a7208 */ /* 0x000fc40000000000 */
[----:B------:R-:W-:-:S03]  /*1660*/  FMNMX R6, R46, R7, !PT ;  /* 0x000000072e067209 */ /* 0x000fc60007800000 */
[----:B------:R-:W-:Y:S01]  /*1670*/  FMUL R10, R10, UR6 ;  /* 0x000000060a0a7c20 */ /* 0x000fe20008400000 */
[----:B------:R-:W-:-:S03]  /*1680*/  FMNMX R7, R47, R6, !PT ;  /* 0x000000062f077209 */ /* 0x000fc60007800000 */
[--C-:B------:R-:W-:Y:S01]  /*1690*/  FFMA R24, R24, UR6, -R10.reuse ;  /* 0x0000000618187c23 */ /* 0x100fe2000800080a */
[----:B------:R-:W-:Y:S01]  /*16a0*/  FMNMX R6, R50, R7, !PT ;  /* 0x0000000732067209 */ /* 0x000fe20007800000 */
[--C-:B------:R-:W-:Y:S01]  /*16b0*/  FFMA R36, R36, UR6, -R10.reuse ;  /* 0x0000000624247c23 */ /* 0x100fe2000800080a */
[--C-:B------:R-:W-:Y:S01]  /*16c0*/  FFMA R28, R28, UR6, -R10.reuse ;  /* 0x000000061c1c7c23 */ /* 0x100fe2000800080a */
[--C-:B------:R-:W-:Y:S01]  /*16d0*/  FFMA R32, R32, UR6, -R10.reuse ;  /* 0x0000000620207c23 */ /* 0x100fe2000800080a */
[----:B------:R-:W-:Y:S01]  /*16e0*/  FSETP.GEU.AND P5, PT, R24, -126, PT ;  /* 0xc2fc00001800780b */ /* 0x000fe20003fae000 */
[--C-:B------:R-:W-:Y:S01]  /*16f0*/  FFMA R25, R25, UR6, -R10.reuse ;  /* 0x0000000619197c23 */ /* 0x100fe2000800080a */
[----:B------:R-:W-:Y:S01]  /*1700*/  FMNMX R7, R51, R6, !PT ;  /* 0x0000000633077209 */ /* 0x000fe20007800000 */
        /* <DEDUP_REMOVED lines=10> */
[----:B------:R-:W-:Y:S01]  /*17b0*/  @!P5 FMUL R24, R24, 0.5 ;  /* 0x3f0000001818d820 */ /* 0x000fe20000400000 */
[----:B------:R-:W-:Y:S01]  /*17c0*/  FSETP.GEU.AND P3, PT, R33, -126, PT ;  /* 0xc2fc00002100780b */ /* 0x000fe20003f6e000 */
[----:B------:R-:W3:Y:S01]  /*17d0*/  SHFL.BFLY PT, R7, R6, 0x1, 0x1f ;  /* 0x0c201f0006077f89 */ /* 0x000ee200000e0000 */
[--C-:B------:R-:W-:Y:S01]  /*17e0*/  FFMA R49, R49, UR6, -R10.reuse ;  /* 0x0000000631317c23 */ /* 0x100fe2000800080a */
[----:B------:R-:W-:Y:S01]  /*17f0*/  @!P2 FMUL R28, R28, 0.5 ;  /* 0x3f0000001c1ca820 */ /* 0x000fe20000400000 */
[--C-:B------:R-:W-:Y:S01]  /*1800*/  FFMA R45, R45, UR6, -R10.reuse ;  /* 0x000000062d2d7c23 */ /* 0x100fe2000800080a */
[----:B------:R-:W4:Y:S01]  /*1810*/  MUFU.EX2 R24, R24 ;  /* 0x0000001800187308 */ /* 0x000f220000000800 */
[----:B------:R-:W-:Y:S01]  /*1820*/  FSETP.GEU.AND P6, PT, R29, -126, PT ;  /* 0xc2fc00001d00780b */ /* 0x000fe20003fce000 */
[----:B------:R-:W-:Y:S01]  /*1830*/  @!P4 FMUL R32, R32, 0.5 ;  /* 0x3f0000002020c820 */ /* 0x000fe20000400000 */
[--C-:B------:R-:W-:Y:S01]  /*1840*/  FFMA R48, R48, UR6, -R10.reuse ;  /* 0x0000000630307c23 */ /* 0x100fe2000800080a */
[--C-:B------:R-:W-:Y:S01]  /*1850*/  FFMA R40, R40, UR6, -R10.reuse ;  /* 0x0000000628287c23 */ /* 0x100fe2000800080a */
[--C-:B------:R-:W-:Y:S01]  /*1860*/  FFMA R52, R52, UR6, -R10.reuse ;  /* 0x0000000634347c23 */ /* 0x100fe2000800080a */
[----:B------:R-:W-:Y:S01]  /*1870*/  @!P1 FMUL R25, R25, 0.5 ;  /* 0x3f00000019199820 */ /* 0x000fe20000400000 */
[----:B------:R-:W-:Y:S01]  /*1880*/  FFMA R10, R53, UR6, -R10 ;  /* 0x00000006350a7c23 */ /* 0x000fe2000800080a */
[----:B------:R-:W-:Y:S01]  /*1890*/  @!P3 FMUL R33, R33, 0.5 ;  /* 0x3f0000002121b820 */ /* 0x000fe20000400000 */
[----:B------:R-:W5:Y:S01]  /*18a0*/  MUFU.EX2 R28, R28 ;  /* 0x0000001c001c7308 */ /* 0x000f620000000800 */
[----:B------:R-:W-:-:S04]  /*18b0*/  FSETP.GEU.AND P0, PT, R40, -126, PT ;  /* 0xc2fc00002800780b */ /* 0x000fc80003f0e000 */
[----:B------:R-:W-:Y:S01]  /*18c0*/  @!P6 FMUL R29, R29, 0.5 ;  /* 0x3f0000001d1de820 */ /* 0x000fe20000400000 */
[----:B----4-:R-:W-:Y:S01]  /*18d0*/  @!P5 FMUL R24, R24, R24 ;  /* 0x000000181818d220 */ /* 0x010fe20000400000 */
[----:B------:R-:W-:Y:S01]  /*18e0*/  FSETP.GEU.AND P5, PT, R36, -126, PT ;  /* 0xc2fc00002400780b */ /* 0x000fe20003fae000 */
[----:B------:R-:W4:Y:S01]  /*18f0*/  MUFU.EX2 R8, R25 ;  /* 0x0000001900087308 */ /* 0x000f220000000800 */
[----:B---3--:R-:W-:-:S05]  /*1900*/  FMNMX R6, R6, R7, !PT ;  /* 0x0000000706067209 */ /* 0x008fca0007800000 */
[----:B------:R-:W-:Y:S01]  /*1910*/  @!P0 FMUL R40, R40, 0.5 ;  /* 0x3f00000028288820 */ /* 0x000fe20000400000 */
[----:B------:R-:W3:Y:S01]  /*1920*/  SHFL.BFLY PT, R7, R6, 0x2, 0x1f ;  /* 0x0c401f0006077f89 */ /* 0x000ee200000e0000 */
[----:B-----5:R-:W-:Y:S01]  /*1930*/  @!P2 FMUL R28, R28, R28 ;  /* 0x0000001c1c1ca220 */ /* 0x020fe20000400000 */
[----:B------:R-:W5:Y:S01]  /*1940*/  MUFU.EX2 R32, R32 ;  /* 0x0000002000207308 */ /* 0x000f620000000800 */
[----:B------:R-:W-:Y:S02]  /*1950*/  FSETP.GEU.AND P2, PT, R41, -126, PT ;  /* 0xc2fc00002900780b */ /* 0x000fe40003f4e000 */
[----:B------:R-:W-:-:S05]  /*1960*/  @!P5 FMUL R36, R36, 0.5 ;  /* 0x3f0000002424d820 */ /* 0x000fca0000400000 */
[----:B------:R-:W1:Y:S01]  /*1970*/  MUFU.EX2 R14, R33 ;  /* 0x00000021000e7308 */ /* 0x000e620000000800 */
[----:B----4-:R-:W-:Y:S01]  /*1980*/  @!P1 FMUL R8, R8, R8 ;  /* 0x0000000808089220 */ /* 0x010fe20000400000 */
[----:B------:R-:W-:-:S04]  /*1990*/  FSETP.GEU.AND P1, PT, R37, -126, PT ;  /* 0xc2fc00002500780b */ /* 0x000fc80003f2e000 */
[----:B------:R-:W-:Y:S02]  /*19a0*/  @!P2 FMUL R41, R41, 0.5 ;  /* 0x3f0000002929a820 */ /* 0x000fe40000400000 */
[----:B------:R-:W4:Y:S01]  /*19b0*/  MUFU.EX2 R36, R36 ;  /* 0x0000002400247308 */ /* 0x000f220000000800 */
[----:B-----5:R-:W-:Y:S01]  /*19c0*/  @!P4 FMUL R32, R32, R32 ;  /* 0x000000202020c220 */ /* 0x020fe20000400000 */
[----:B------:R-:W-:Y:S02]  /*19d0*/  FSETP.GEU.AND P4, PT, R44, -126, PT ;  /* 0xc2fc00002c00780b */ /* 0x000fe40003f8e000 */
[----:B---3--:R-:W-:-:S03]  /*19e0*/  FMNMX R6, R6, R7, !PT ;  /* 0x0000000706067209 */ /* 0x008fc60007800000 */
[----:B------:R-:W-:Y:S01]  /*19f0*/  @!P1 FMUL R37, R37, 0.5 ;  /* 0x3f00000025259820 */ /* 0x000fe20000400000 */
[----:B------:R3:W5:Y:S01]  /*1a00*/  MUFU.EX2 R12, R29 ;  /* 0x0000001d000c7308 */ /* 0x0007620000000800 */
[----:B-1----:R-:W-:Y:S01]  /*1a10*/  @!P3 FMUL R14, R14, R14 ;  /* 0x0000000e0e0eb220 */ /* 0x002fe20000400000 */
[----:B------:R-:W-:-:S05]  /*1a20*/  FSETP.GEU.AND P3, PT, R45, -126, PT ;  /* 0xc2fc00002d00780b */ /* 0x000fca0003f6e000 */
[----:B------:R-:W-:Y:S01]  /*1a30*/  @!P4 FMUL R44, R44, 0.5 ;  /* 0x3f0000002c2cc820 */ /* 0x000fe20000400000 */
[----:B------:R1:W2:Y:S01]  /*1a40*/  MUFU.EX2 R16, R37 ;  /* 0x0000002500107308 */ /* 0x0002a20000000800 */
[----:B----4-:R-:W-:Y:S01]  /*1a50*/  @!P5 FMUL R36, R36, R36 ;  /* 0x000000242424d220 */ /* 0x010fe20000400000 */
[C---:B------:R-:W-:Y:S02]  /*1a60*/  FSETP.NEU.AND P5, PT, R6.reuse, -INF , PT ;  /* 0xff8000000600780b */ /* 0x040fe40003fad000 */
[----:B---3--:R-:W-:Y:S02]  /*1a70*/  F2FP.SATFINITE.E4M3.F32.PACK_AB_MERGE_C R29, R87, R8, RZ ;  /* 0x00000008571d723e */ /* 0x008fe400048070ff */
[----:B------:R-:W-:Y:S01]  /*1a80*/  FSEL R7, R6, RZ, P5 ;  /* 0x000000ff06077208 */ /* 0x000fe20002800000 */
[----:B------:R-:W-:Y:S01]  /*1a90*/  @!P3 FMUL R45, R45, 0.5 ;  /* 0x3f0000002d2db820 */ /* 0x000fe20000400000 */
[----:B------:R-:W-:Y:S01]  /*1aa0*/  FSETP.GEU.AND P5, PT, R49, -126, PT ;  /* 0xc2fc00003100780b */ /* 0x000fe20003fae000 */
[----:B------:R-:W3:Y:S01]  /*1ab0*/  MUFU.EX2 R41, R41 ;  /* 0x0000002900297308 */ /* 0x000ee20000000800 */
[----:B-----5:R-:W-:Y:S01]  /*1ac0*/  @!P6 FMUL R12, R12, R12 ;  /* 0x0000000c0c0ce220 */ /* 0x020fe20000400000 */
[----:B------:R-:W-:Y:S01]  /*1ad0*/  FMUL R7, R7, UR6 ;  /* 0x0000000607077c20 */ /* 0x000fe20008400000 */
[----:B------:R-:W-:-:S02]  /*1ae0*/  FSETP.GEU.AND P6, PT, R52, -126, PT ;  /* 0xc2fc00003400780b */ /* 0x000fc40003fce000 */
[----:B-1----:R-:W-:Y:S01]  /*1af0*/  F2FP.SATFINITE.E4M3.F32.PACK_AB_MERGE_C R37, R87, R14, RZ ;  /* 0x0000000e5725723e */ /* 0x002fe200048070ff */
[--C-:B------:R-:W-:Y:S01]  /*1b00*/  FFMA R26, R26, UR6, -R7.reuse ;  /* 0x000000061a1a7c23 */ /* 0x100fe20008000807 */
[--C-:B------:R-:W-:Y:S01]  /*1b10*/  FFMA R31, R31, UR6, -R7.reuse ;  /* 0x000000061f1f7c23 */ /* 0x100fe20008000807 */
[----:B------:R-:W1:Y:S01]  /*1b20*/  MUFU.EX2 R44, R44 ;  /* 0x0000002c002c7308 */ /* 0x000e620000000800 */
[----:B--2---:R-:W-:Y:S01]  /*1b30*/  @!P1 FMUL R16, R16, R16 ;  /* 0x0000001010109220 */ /* 0x004fe20000400000 */
[----:B------:R-:W-:Y:S01]  /*1b40*/  FSETP.GEU.AND P1, PT, R48, -126, PT ;  /* 0xc2fc00003000780b */ /* 0x000fe20003f2e000 */
[--C-:B------:R-:W-:Y:S01]  /*1b50*/  FFMA R27, R27, UR6, -R7.reuse ;  /* 0x000000061b1b7c23 */ /* 0x100fe20008000807 */
[----:B------:R-:W-:Y:S01]  /*1b60*/  @!P5 FMUL R49, R49, 0.5 ;  /* 0x3f0000003131d820 */ /* 0x000fe20000400000 */
[--C-:B------:R-:W-:Y:S01]  /*1b70*/  FFMA R30, R30, UR6, -R7.reuse ;  /* 0x000000061e1e7c23 */ /* 0x100fe20008000807 */
[--C-:B------:R-:W-:Y:S01]  /*1b80*/  FFMA R34, R34, UR6, -R7.reuse ;  /* 0x0000000622227c23 */ /* 0x100fe20008000807 */
[--C-:B------:R-:W-:Y:S01]  /*1b90*/  FFMA R35, R35, UR6, -R7.reuse ;  /* 0x0000000623237c23 */ /* 0x100fe20008000807 */
[----:B------:R-:W2:Y:S01]  /*1ba0*/  MUFU.EX2 R45, R45 ;  /* 0x0000002d002d7308 */ /* 0x000ea20000000800 */
[----:B---3--:R-:W-:Y:S01]  /*1bb0*/  @!P2 FMUL R41, R41, R41 ;  /* 0x000000292929a220 */ /* 0x008fe20000400000 */
[----:B------:R-:W-:Y:S01]  /*1bc0*/  FSETP.GEU.AND P2, PT, R10, -126, PT ;  /* 0xc2fc00000a00780b */ /* 0x000fe20003f4e000 */
[----:B------:R-:W-:Y:S01]  /*1bd0*/  @!P6 FMUL R52, R52, 0.5 ;  /* 0x3f0000003434e820 */ /* 0x000fe20000400000 */
[--C-:B------:R-:W-:Y:S01]  /*1be0*/  FFMA R38, R38, UR6, -R7.reuse ;  /* 0x0000000626267c23 */ /* 0x100fe20008000807 */
[--C-:B------:R-:W-:Y:S01]  /*1bf0*/  FFMA R43, R43, UR6, -R7.reuse ;  /* 0x000000062b2b7c23 */ /* 0x100fe20008000807 */
[--C-:B------:R-:W-:Y:S01]  /*1c00*/  FFMA R39, R39, UR6, -R7.reuse ;  /* 0x0000000627277c23 */ /* 0x100fe20008000807 */
[----:B------:R-:W-:Y:S01]  /*1c10*/  @!P1 FMUL R48, R48, 0.5 ;  /* 0x3f00000030309820 */ /* 0x000fe20000400000 */
[----:B------:R-:W3:Y:S01]  /*1c20*/  MUFU.EX2 R49, R49 ;  /* 0x0000003100317308 */ /* 0x000ee20000000800 */
[----:B-1----:R-:W-:Y:S01]  /*1c30*/  @!P4 FMUL R44, R44, R44 ;  /* 0x0000002c2c2cc220 */ /* 0x002fe20000400000 */
[----:B------:R-:W-:Y:S01]  /*1c40*/  FSETP.GEU.AND P4, PT, R26, -126, PT ;  /* 0xc2fc00001a00780b */ /* 0x000fe20003f8e000 */
[--C-:B------:R-:W-:Y:S01]  /*1c50*/  FFMA R9, R42, UR6, -R7.reuse ;  /* 0x000000062a097c23 */ /* 0x100fe20008000807 */
[--C-:B------:R-:W-:Y:S01]  /*1c60*/  FFMA R46, R46, UR6, -R7.reuse ;  /* 0x000000062e2e7c23 */ /* 0x100fe20008000807 */
[--C-:B------:R-:W-:Y:S01]  /*1c70*/  FFMA R47, R47, UR6, -R7.reuse ;  /* 0x000000062f2f7c23 */ /* 0x100fe20008000807 */
[--C-:B------:R-:W-:Y:S01]  /*1c80*/  FFMA R50, R50, UR6, -R7.reuse ;  /* 0x0000000632327c23 */ /* 0x100fe20008000807 */
[----:B------:R-:W-:Y:S01]  /*1c90*/  @!P2 FMUL R10, R10, 0.5 ;  /* 0x3f0000000a0aa820 */ /* 0x000fe20000400000 */
[----:B------:R-:W1:Y:S01]  /*1ca0*/  MUFU.EX2 R48, R48 ;  /* 0x0000003000307308 */ /* 0x000e620000000800 */
[----:B--2---:R-:W-:Y:S01]  /*1cb0*/  @!P3 FMUL R45, R45, R45 ;  /* 0x0000002d2d2db220 */ /* 0x004fe20000400000 */
[----:B------:R-:W-:Y:S01]  /*1cc0*/  FSETP.GEU.AND P3, PT, R27, -126, PT ;  /* 0xc2fc00001b00780b */ /* 0x000fe20003f6e000 */
[--C-:B------:R-:W-:Y:S01]  /*1cd0*/  FFMA R51, R51, UR6, -R7.reuse ;  /* 0x0000000633337c23 */ /* 0x100fe20008000807 */
[--C-:B------:R-:W-:Y:S01]  /*1ce0*/  FFMA R54, R54, UR6, -R7.reuse ;  /* 0x0000000636367c23 */ /* 0x100fe20008000807 */
[----:B------:R-:W-:Y:S01]  /*1cf0*/  FFMA R7, R55, UR6, -R7 ;  /* 0x0000000637077c23 */ /* 0x000fe20008000807 */
[----:B------:R-:W-:Y:S01]  /*1d00*/  F2FP.SATFINITE.E4M3.F32.PACK_AB_MERGE_C R33, R87, R12, RZ ;  /* 0x0000000c5721723e */ /* 0x000fe200048070ff */
[----:B------:R-:W-:Y:S01]  /*1d10*/  @!P4 FMUL R26, R26, 0.5 ;  /* 0x3f0000001a1ac820 */ /* 0x000fe20000400000 */
[----:B------:R-:W2:Y:S01]  /*1d20*/  MUFU.EX2 R52, R52 ;  /* 0x0000003400347308 */ /* 0x000ea20000000800 */
[----:B---3--:R-:W-:Y:S01]  /*1d30*/  @!P5 FMUL R49, R49, R49 ;  /* 0x000000313131d220 */ /* 0x008fe20000400000 */
[----:B------:R-:W-:Y:S01]  /*1d40*/  FSETP.GEU.AND P5, PT, R31, -126, PT ;  /* 0xc2fc00001f00780b */ /* 0x000fe20003fae000 */
[----:B------:R-:W-:Y:S01]  /*1d50*/  FADD R13, R8, R41 ;  /* 0x00000029080d7221 */ /* 0x000fe20000000000 */
[----:B------:R-:W-:Y:S01]  /*1d60*/  FADD R8, R28, R44 ;  /* 0x0000002c1c087221 */ /* 0x000fe20000000000 */
[----:B------:R-:W-:-:S02]  /*1d70*/  F2FP.SATFINITE.E4M3.F32.PACK_AB_MERGE_C R55, R87, R16, RZ ;  /* 0x000000105737723e */ /* 0x000fc400048070ff */
[----:B------:R-:W-:Y:S01]  /*1d80*/  @!P3 FMUL R27, R27, 0.5 ;  /* 0x3f0000001b1bb820 */ /* 0x000fe20000400000 */
[----:B------:R-:W3:Y:S01]  /*1d90*/  MUFU.EX2 R10, R10 ;  /* 0x0000000a000a7308 */ /* 0x000ee20000000800 */
[----:B-1----:R-:W-:Y:S01]  /*1da0*/  @!P1 FMUL R48, R48, R48 ;  /* 0x0000003030309220 */ /* 0x002fe20000400000 */
[----:B------:R-:W-:Y:S02]  /*1db0*/  FSETP.GEU.AND P1, PT, R30, -126, PT ;  /* 0xc2fc00001e00780b */ /* 0x000fe40003f2e000 */
[C---:B------:R-:W-:Y:S02]  /*1dc0*/  F2FP.SATFINITE.E4M3.F32.PACK_AB_MERGE_C R57, R87.reuse, R44, RZ ;  /* 0x0000002c5739723e */ /* 0x040fe400048070ff */
[----:B------:R-:W-:Y:S01]  /*1dd0*/  F2FP.SATFINITE.E4M3.F32.PACK_AB_MERGE_C R53, R87, R36, RZ ;  /* 0x000000245735723e */ /* 0x000fe200048070ff */
[----:B------:R-:W-:Y:S01]  /*1de0*/  @!P5 FMUL R31, R31, 0.5 ;  /* 0x3f0000001f1fd820 */ /* 0x000fe20000400000 */
[----:B------:R-:W1:Y:S01]  /*1df0*/  MUFU.EX2 R26, R26 ;  /* 0x0000001a001a7308 */ /* 0x000e620000000800 */
[----:B--2---:R-:W-:Y:S01]  /*1e00*/  @!P6 FMUL R52, R52, R52 ;  /* 0x000000343434e220 */ /* 0x004fe20000400000 */
[----:B------:R-:W-:-:S02]  /*1e10*/  FSETP.GEU.AND P6, PT, R34, -126, PT ;  /* 0xc2fc00002200780b */ /* 0x000fc40003fce000 */
[C---:B------:R-:W-:Y:S01]  /*1e20*/  F2FP.SATFINITE.E4M3.F32.PACK_AB_MERGE_C R58, R87.reuse, R48, RZ ;  /* 0x00000030573a723e */ /* 0x040fe200048070ff */
[----:B------:R-:W-:Y:S01]  /*1e30*/  FADD R17, R36, R52 ;  /* 0x0000003424117221 */ /* 0x000fe20000000000 */
[----:B------:R-:W-:Y:S01]  /*1e40*/  F2FP.SATFINITE.E4M3.F32.PACK_AB_MERGE_C R52, R87, R52, RZ ;  /* 0x000000345734723e */ /* 0x000fe200048070ff */
[----:B------:R-:W-:Y:S01]  /*1e50*/  @!P1 FMUL R30, R30, 0.5 ;  /* 0x3f0000001e1e9820 */ /* 0x000fe20000400000 */
[----:B------:R2:W4:Y:S01]  /*1e60*/  MUFU.EX2 R20, R31 ;  /* 0x0000001f00147308 */ /* 0x0005220000000800 */
[----:B---3--:R-:W-:Y:S01]  /*1e70*/  @!P2 FMUL R10, R10, R10 ;  /* 0x0000000a0a0aa220 */ /* 0x008fe20000400000 */
[----:B------:R-:W-:Y:S01]  /*1e80*/  FSETP.GEU.AND P2, PT, R35, -126, PT ;  /* 0xc2fc00002300780b */ /* 0x000fe20003f4e000 */
[----:B------:R-:W-:Y:S01]  /*1e90*/  FADD R8, R8, R17 ;  /* 0x0000001108087221 */ /* 0x000fe20000000000 */
[----:B------:R-:W-:Y:S02]  /*1ea0*/  F2FP.SATFINITE.E4M3.F32.PACK_AB_MERGE_C R41, R87, R41, RZ ;  /* 0x000000295729723e */ /* 0x000fe400048070ff */
[----:B------:R-:W-:Y:S01]  /*1eb0*/  LOP3.LUT R52, R52, 0xff, RZ, 0xc0, !PT ;  /* 0x000000ff34347812 */ /* 0x000fe200078ec0ff */
[----:B------:R-:W-:Y:S01]  /*1ec0*/  @!P6 FMUL R34, R34, 0.5 ;  /* 0x3f0000002222e820 */ /* 0x000fe20000400000 */
[----:B------:R3:W5:Y:S01]  /*1ed0*/  MUFU.EX2 R18, R27 ;  /* 0x0000001b00127308 */ /* 0x0007620000000800 */
[----:B-1----:R-:W-:Y:S01]  /*1ee0*/  @!P4 FMUL R26, R26, R26 ;  /* 0x0000001a1a1ac220 */ /* 0x002fe20000400000 */
[----:B------:R-:W-:-:S02]  /*1ef0*/  FSETP.GEU.AND P4, PT, R38, -126, PT ;  /* 0xc2fc00002600780b */ /* 0x000fc40003f8e000 */
[----:B--2---:R-:W-:Y:S02]  /*1f00*/  F2FP.SATFINITE.E4M3.F32.PACK_AB_MERGE_C R31, R87, R28, RZ ;  /* 0x0000001c571f723e */ /* 0x004fe400048070ff */
[----:B------:R-:W-:Y:S01]  /*1f10*/  LOP3.LUT R41, R41, 0xffff, RZ, 0xc0, !PT ;  /* 0x0000ffff29297812 */ /* 0x000fe200078ec0ff */
[----:B------:R-:W-:Y:S01]  /*1f20*/  @!P2 FMUL R35, R35, 0.5 ;  /* 0x3f0000002323a820 */ /* 0x000fe20000400000 */
[----:B------:R-:W1:Y:S01]  /*1f30*/  MUFU.EX2 R40, R40 ;  /* 0x0000002800287308 */ /* 0x000e620000000800 */
[----:B----4-:R-:W-:Y:S01]  /*1f40*/  @!P5 FMUL R20, R20, R20 ;  /* 0x000000141414d220 */ /* 0x010fe20000400000 */
[----:B------:R-:W-:Y:S02]  /*1f50*/  FSETP.GEU.AND P5, PT, R43, -126, PT ;  /* 0xc2fc00002b00780b */ /* 0x000fe40003fae000 */
[----:B---3--:R-:W-:Y:S02]  /*1f60*/  F2FP.SATFINITE.E4M3.F32.PACK_AB_MERGE_C R27, R87, R24, RZ ;  /* 0x00000018571b723e */ /* 0x008fe400048070ff */
[----:B------:R-:W-:Y:S01]  /*1f70*/  LOP3.LUT R31, R31, 0xff, RZ, 0xc0, !PT ;  /* 0x000000ff1f1f7812 */ /* 0x000fe200078ec0ff */
[----:B------:R-:W-:Y:S01]  /*1f80*/  @!P4 FMUL R38, R38, 0.5 ;  /* 0x3f0000002626c820 */ /* 0x000fe20000400000 */
[----:B------:R-:W2:Y:S01]  /*1f90*/  MUFU.EX2 R30, R30 ;  /* 0x0000001e001e7308 */ /* 0x000ea20000000800 */
[----:B-----5:R-:W-:Y:S01]  /*1fa0*/  @!P3 FMUL R18, R18, R18 ;  /* 0x000000121212b220 */ /* 0x020fe20000400000 */
[----:B------:R-:W-:-:S02]  /*1fb0*/  FSETP.GEU.AND P3, PT, R39, -126, PT ;  /* 0xc2fc00002700780b */ /* 0x000fc40003f6e000 */
[----:B------:R-:W-:Y:S02]  /*1fc0*/  LOP3.LUT R27, R27, 0xff, RZ, 0xc0, !PT ;  /* 0x000000ff1b1b7812 */ /* 0x000fe400078ec0ff */
[----:B------:R-:W-:Y:S01]  /*1fd0*/  F2FP.SATFINITE.E4M3.F32.PACK_AB_MERGE_C R28, R87, R18, RZ ;  /* 0x00000012571c723e */ /* 0x000fe200048070ff */
[----:B------:R-:W-:Y:S01]  /*1fe0*/  @!P5 FMUL R43, R43, 0.5 ;  /* 0x3f0000002b2bd820 */ /* 0x000fe20000400000 */
[----:B------:R3:W4:Y:S01]  /*1ff0*/  MUFU.EX2 R22, R35 ;  /* 0x0000002300167308 */ /* 0x0007220000000800 */
[----:B-1----:R-:W-:Y:S01]  /*2000*/  @!P0 FMUL R40, R40, R40 ;  /* 0x0000002828288220 */ /* 0x002fe20000400000 */
[----:B------:R-:W-:Y:S02]  /*2010*/  FSETP.GEU.AND P0, PT, R46, -126, PT ;  /* 0xc2fc00002e00780b */ /* 0x000fe40003f0e000 */
[----:B------:R-:W-:Y:S02]  /*2020*/  LOP3.LUT R53, R53, 0xff, RZ, 0xc0, !PT ;  /* 0x000000ff35357812 */ /* 0x000fe400078ec0ff */
[----:B------:R-:W-:Y:S01]  /*2030*/  F2FP.SATFINITE.E4M3.F32.PACK_AB_MERGE_C R56, R87, R40, RZ ;  /* 0x000000285738723e */ /* 0x000fe200048070ff */
[----:B------:R-:W-:Y:S01]  /*2040*/  @!P3 FMUL R39, R39, 0.5 ;  /* 0x3f0000002727b820 */ /* 0x000fe20000400000 */
[----:B------:R-:W1:Y:S01]  /*2050*/  MUFU.EX2 R34, R34 ;  /* 0x0000002200227308 */ /* 0x000e620000000800 */
[----:B--2---:R-:W-:Y:S01]  /*2060*/  @!P1 FMUL R30, R30, R30 ;  /* 0x0000001e1e1e9220 */ /* 0x004fe20000400000 */
[----:B------:R-:W-:-:S02]  /*2070*/  FSETP.GEU.AND P1, PT, R9, -126, PT ;  /* 0xc2fc00000900780b */ /* 0x000fc40003f2e000 */
[----:B---3--:R-:W-:Y:S02]  /*2080*/  F2FP.SATFINITE.E4M3.F32.PACK_AB_MERGE_C R35, R87, R32, RZ ;  /* 0x000000205723723e */ /* 0x008fe400048070ff */
[----:B------:R-:W-:Y:S01]  /*2090*/  LOP3.LUT R56, R56, 0xff, RZ, 0xc0, !PT ;  /* 0x000000ff38387812 */ /* 0x000fe200078ec0ff */
[----:B------:R-:W-:Y:S01]  /*20a0*/  @!P0 FMUL R46, R46, 0.5 ;  /* 0x3f0000002e2e8820 */ /* 0x000fe20000400000 */
[----:B------:R2:W3:Y:S01]  /*20b0*/  MUFU.EX2 R42, R39 ;  /* 0x00000027002a7308 */ /* 0x0004e20000000800 */
[----:B----4-:R-:W-:Y:S01]  /*20c0*/  @!P2 FMUL R22, R22, R22 ;  /* 0x000000161616a220 */ /* 0x010fe20000400000 */
[----:B------:R-:W-:Y:S02]  /*20d0*/  FSETP.GEU.AND P2, PT, R47, -126, PT ;  /* 0xc2fc00002f00780b */ /* 0x000fe40003f4e000 */
[----:B------:R-:W-:Y:S02]  /*20e0*/  LOP3.LUT R35, R35, 0xff, RZ, 0xc0, !PT ;  /* 0x000000ff23237812 */ /* 0x000fe400078ec0ff */
[----:B------:R-:W-:Y:S01]  /*20f0*/  LOP3.LUT R28, R28, 0xffff, RZ, 0xc0, !PT ;  /* 0x0000ffff1c1c7812 */ /* 0x000fe200078ec0ff */
[----:B------:R-:W-:Y:S01]  /*2100*/  @!P1 FMUL R9, R9, 0.5 ;  /* 0x3f00000009099820 */ /* 0x000fe20000400000 */
[----:B------:R-:W4:Y:S01]  /*2110*/  MUFU.EX2 R38, R38 ;  /* 0x0000002600267308 */ /* 0x000f220000000800 */
[----:B-1----:R-:W-:Y:S01]  /*2120*/  @!P6 FMUL R34, R34, R34 ;  /* 0x000000222222e220 */ /* 0x002fe20000400000 */
[----:B------:R-:W-:Y:S01]  /*2130*/  FSETP.GEU.AND P6, PT, R54, -126, PT ;  /* 0xc2fc00003600780b */ /* 0x000fe20003fce000 */
[----:B------:R-:W-:Y:S01]  /*2140*/  IMAD.SHL.U32 R28, R28, 0x1000000, RZ ;  /* 0x010000001c1c7824 */ /* 0x000fe200078e00ff */
[----:B--2---:R-:W-:-:S02]  /*2150*/  F2FP.SATFINITE.E4M3.F32.PACK_AB_MERGE_C R39, R87, R22, RZ ;  /* 0x000000165727723e */ /* 0x004fc400048070ff */
[----:B------:R-:W-:Y:S01]  /*2160*/  F2FP.SATFINITE.E4M3.F32.PACK_AB_MERGE_C R36, R87, R34, RZ ;  /* 0x000000225724723e */ /* 0x000fe200048070ff */
[----:B------:R-:W-:Y:S01]  /*2170*/  @!P2 FMUL R47, R47, 0.5 ;  /* 0x3f0000002f2fa820 */ /* 0x000fe20000400000 */
[----:B------:R-:W1:Y:S01]  /*2180*/  MUFU.EX2 R43, R43 ;  /* 0x0000002b002b7308 */ /* 0x000e620000000800 */
[----:B---3--:R-:W-:Y:S01]  /*2190*/  @!P3 FMUL R42, R42, R42 ;  /* 0x0000002a2a2ab220 */ /* 0x008fe20000400000 */
[----:B------:R-:W-:Y:S02]  /*21a0*/  FSETP.GEU.AND P3, PT, R51, -126, PT ;  /* 0xc2fc00003300780b */ /* 0x000fe40003f6e000 */
[----:B------:R-:W-:Y:S02]  /*21b0*/  LOP3.LUT R39, R39, 0xffff, RZ, 0xc0, !PT ;  /* 0x0000ffff27277812 */ /* 0x000fe400078ec0ff */
[----:B------:R-:W-:Y:S01]  /*21c0*/  PRMT R41, R41, 0x7604, R56 ;  /* 0x0000760429297816 */ /* 0x000fe20000000038 */
[----:B------:R-:W-:Y:S01]  /*21d0*/  @!P6 FMUL R54, R54, 0.5 ;  /* 0x3f0000003636e820 */ /* 0x000fe20000400000 */
[----:B------:R-:W2:Y:S01]  /*21e0*/  MUFU.EX2 R9, R9 ;  /* 0x0000000900097308 */ /* 0x000ea20000000800 */
[----:B----4-:R-:W-:Y:S01]  /*21f0*/  @!P4 FMUL R38, R38, R38 ;  /* 0x000000262626c220 */ /* 0x010fe20000400000 */
[----:B------:R-:W-:-:S02]  /*2200*/  FSETP.GEU.AND P4, PT, R50, -126, PT ;  /* 0xc2fc00003200780b */ /* 0x000fc40003f8e000 */
[----:B------:R-:W-:Y:S02]  /*2210*/  LOP3.LUT R57, R57, 0xff, RZ, 0xc0, !PT ;  /* 0x000000ff39397812 */ /* 0x000fe400078ec0ff */
[----:B------:R-:W-:Y:S01]  /*2220*/  LOP3.LUT R58, R58, 0xff, RZ, 0xc0, !PT ;  /* 0x000000ff3a3a7812 */ /* 0x000fe200078ec0ff */
[----:B------:R-:W-:Y:S01]  /*2230*/  @!P3 FMUL R51, R51, 0.5 ;  /* 0x3f0000003333b820 */ /* 0x000fe20000400000 */
[----:B------:R-:W3:Y:S01]  /*2240*/  MUFU.EX2 R46, R46 ;  /* 0x0000002e002e7308 */ /* 0x000ee20000000800 */
[----:B-1----:R-:W-:Y:S01]  /*2250*/  @!P5 FMUL R43, R43, R43 ;  /* 0x0000002b2b2bd220 */ /* 0x002fe20000400000 */
[----:B------:R-:W-:-:S03]  /*2260*/  FSETP.GEU.AND P5, PT, R7, -126, PT ;  /* 0xc2fc00000700780b */ /* 0x000fc60003fae000 */
[----:B------:R-:W-:Y:S01]  /*2270*/  FADD R19, R18, R43 ;  /* 0x0000002b12137221 */ /* 0x000fe20000000000 */
[----:B------:R-:W-:Y:S01]  /*2280*/  F2FP.SATFINITE.E4M3.F32.PACK_AB_MERGE_C R43, R87, R43, RZ ;  /* 0x0000002b572b723e */ /* 0x000fe200048070ff */
[----:B------:R-:W-:Y:S01]  /*2290*/  @!P4 FMUL R50, R50, 0.5 ;  /* 0x3f0000003232c820 */ /* 0x000fe20000400000 */
[----:B------:R-:W1:Y:S01]  /*22a0*/  MUFU.EX2 R47, R47 ;  /* 0x0000002f002f7308 */ /* 0x000e620000000800 */
[----:B--2---:R-:W-:Y:S01]  /*22b0*/  @!P1 FMUL R9, R9, R9 ;  /* 0x0000000909099220 */ /* 0x004fe20000400000 */
[----:B------:R-:W-:Y:S01]  /*22c0*/  ISETP.GT.U32.AND P1, PT, R11, 0x1, PT ;  /* 0x000000010b00780c */ /* 0x000fe20003f24070 */
[----:B------:R-:W-:Y:S01]  /*22d0*/  FADD R11, R24, R40 ;  /* 0x00000028180b7221 */ /* 0x000fe20000000000 */
[----:B------:R-:W-:Y:S01]  /*22e0*/  FADD R24, R14, R49 ;  /* 0x000000310e187221 */ /* 0x000fe20000000000 */
[----:B------:R-:W-:Y:S01]  /*22f0*/  FADD R14, R16, R10 ;  /* 0x0000000a100e7221 */ /* 0x000fe20000000000 */
[----:B------:R-:W-:Y:S01]  /*2300*/  FADD R16, R26, R9 ;  /* 0x000000091a107221 */ /* 0x000fe20000000000 */
[----:B------:R-:W-:Y:S01]  /*2310*/  @!P5 FMUL R7, R7, 0.5 ;  /* 0x3f0000000707d820 */ /* 0x000fe20000400000 */
[----:B------:R-:W2:Y:S01]  /*2320*/  MUFU.EX2 R51, R51 ;  /* 0x0000003300337308 */ /* 0x000ea20000000800 */
[----:B---3--:R-:W-:Y:S01]  /*2330*/  @!P0 FMUL R46, R46, R46 ;  /* 0x0000002e2e2e8220 */ /* 0x008fe20000400000 */
[----:B------:R-:W-:Y:S01]  /*2340*/  ISETP.NE.AND P0, PT, R15, RZ, PT ;  /* 0x000000ff0f00720c */ /* 0x000fe20003f05270 */
[----:B------:R-:W-:Y:S01]  /*2350*/  FADD R15, R12, R45 ;  /* 0x0000002d0c0f7221 */ /* 0x000fe20000000000 */
[----:B------:R-:W-:Y:S01]  /*2360*/  FADD R12, R32, R48 ;  /* 0x00000030200c7221 */ /* 0x000fe20000000000 */
[C---:B------:R-:W-:Y:S01]  /*2370*/  F2FP.SATFINITE.E4M3.F32.PACK_AB_MERGE_C R32, R87.reuse, R20, RZ ;  /* 0x000000145720723e */ /* 0x040fe200048070ff */
[----:B------:R-:W-:Y:S01]  /*2380*/  FADD R18, R30, R46 ;  /* 0x0000002e1e127221 */ /* 0x000fe20000000000 */
[----:B------:R-:W-:Y:S01]  /*2390*/  F2FP.SATFINITE.E4M3.F32.PACK_AB_MERGE_C R44, R87, R9, RZ ;  /* 0x00000009572c723e */ /* 0x000fe200048070ff */
[----:B------:R-:W3:Y:S01]  /*23a0*/  MUFU.EX2 R50, R50 ;  /* 0x0000003200327308 */ /* 0x000ee20000000800 */
[----:B-1----:R-:W-:Y:S01]  /*23b0*/  @!P2 FMUL R47, R47, R47 ;  /* 0x0000002f2f2fa220 */ /* 0x002fe20000400000 */
[----:B------:R-:W-:Y:S01]  /*23c0*/  F2FP.SATFINITE.E4M3.F32.PACK_AB_MERGE_C R9, R87, R10, RZ ;  /* 0x0000000a5709723e */ /* 0x000fe200048070ff */
[----:B------:R-:W-:Y:S01]  /*23d0*/  FADD R13, R13, R24 ;  /* 0x000000180d0d7221 */ /* 0x000fe20000000000 */
[C---:B------:R-:W-:Y:S01]  /*23e0*/  F2FP.SATFINITE.E4M3.F32.PACK_AB_MERGE_C R45, R87.reuse, R45, RZ ;  /* 0x0000002d572d723e */ /* 0x040fe200048070ff */
[----:B------:R-:W-:Y:S01]  /*23f0*/  FADD R21, R20, R47 ;  /* 0x0000002f14157221 */ /* 0x000fe20000000000 */
[----:B------:R-:W-:Y:S01]  /*2400*/  F2FP.SATFINITE.E4M3.F32.PACK_AB_MERGE_C R49, R87, R49, RZ ;  /* 0x000000315731723e */ /* 0x000fe200048070ff */
[----:B------:R-:W-:Y:S01]  /*2410*/  IMAD.U32 R44, R44, 0x10000, RZ ;  /* 0x000100002c2c7824 */ /* 0x000fe200078e00ff */
[----:B------:R-:W1:Y:S01]  /*2420*/  MUFU.EX2 R54, R54 ;  /* 0x0000003600367308 */ /* 0x000e620000000800 */
[----:B--2---:R-:W-:Y:S01]  /*2430*/  @!P3 FMUL R51, R51, R51 ;  /* 0x000000333333b220 */ /* 0x004fe20000400000 */
[----:B------:R-:W-:Y:S01]  /*2440*/  F2FP.SATFINITE.E4M3.F32.PACK_AB_MERGE_C R26, R87, R26, RZ ;  /* 0x0000001a571a723e */ /* 0x000fe200048070ff */
[----:B------:R-:W-:Y:S01]  /*2450*/  FADD R14, R15, R14 ;  /* 0x0000000e0f0e7221 */ /* 0x000fe20000000000 */
[C---:B------:R-:W-:Y:S01]  /*2460*/  F2FP.SATFINITE.E4M3.F32.PACK_AB_MERGE_C R30, R87.reuse, R30, RZ ;  /* 0x0000001e571e723e */ /* 0x040fe200048070ff */
[----:B------:R-:W-:Y:S01]  /*2470*/  FADD R20, R22, R51 ;  /* 0x0000003316147221 */ /* 0x000fe20000000000 */
[----:B------:R-:W-:Y:S01]  /*2480*/  F2FP.SATFINITE.E4M3.F32.PACK_AB_MERGE_C R40, R87, R38, RZ ;  /* 0x000000265728723e */ /* 0x000fe200048070ff */
[----:B------:R-:W-:Y:S01]  /*2490*/  FADD R14, R13, R14 ;  /* 0x0000000e0d0e7221 */ /* 0x000fe20000000000 */
[----:B------:R-:W2:Y:S01]  /*24a0*/  MUFU.EX2 R7, R7 ;  /* 0x0000000700077308 */ /* 0x000ea20000000800 */
[----:B---3--:R-:W-:Y:S01]  /*24b0*/  @!P4 FMUL R50, R50, R50 ;  /* 0x000000323232c220 */ /* 0x008fe20000400000 */
[----:B------:R-:W-:Y:S01]  /*24c0*/  F2FP.SATFINITE.E4M3.F32.PACK_AB_MERGE_C R48, R87, R46, RZ ;  /* 0x0000002e5730723e */ /* 0x000fe200048070ff */
[----:B------:R-:W-:Y:S01]  /*24d0*/  FADD R19, R19, R20 ;  /* 0x0000001413137221 */ /* 0x000fe20000000000 */
[C---:B------:R-:W-:Y:S01]  /*24e0*/  F2FP.SATFINITE.E4M3.F32.PACK_AB_MERGE_C R47, R87.reuse, R47, RZ ;  /* 0x0000002f572f723e */ /* 0x040fe200048070ff */
[----:B------:R-:W-:Y:S01]  /*24f0*/  FADD R23, R34, R50 ;  /* 0x0000003222177221 */ /* 0x000fe20000000000 */
[----:B------:R-:W-:-:S02]  /*2500*/  F2FP.SATFINITE.E4M3.F32.PACK_AB_MERGE_C R50, R87, R50, RZ ;  /* 0x000000325732723e */ /* 0x000fc400048070ff */
[----:B------:R-:W-:Y:S01]  /*2510*/  F2FP.SATFINITE.E4M3.F32.PACK_AB_MERGE_C R51, R87, R51, RZ ;  /* 0x000000335733723e */ /* 0x000fe200048070ff */
[----:B-1----:R-:W-:Y:S01]  /*2520*/  @!P6 FMUL R54, R54, R54 ;  /* 0x000000363636e220 */ /* 0x002fe20000400000 */
[----:B------:R-:W-:Y:S01]  /*2530*/  LOP3.LUT R10, R29, 0xffff, RZ, 0xc0, !PT ;  /* 0x0000ffff1d0a7812 */ /* 0x000fe200078ec0ff */
[----:B------:R-:W-:Y:S01]  /*2540*/  IMAD.U32 R29, R40, 0x10000, RZ ;  /* 0x00010000281d7824 */ /* 0x000fe200078e00ff */
[----:B------:R-:W-:Y:S01]  /*2550*/  LOP3.LUT R34, R37, 0xffff, RZ, 0xc0, !PT ;  /* 0x0000ffff25227812 */ /* 0x000fe200078ec0ff */
[----:B------:R-:W-:Y:S01]  /*2560*/  FADD R25, R38, R54 ;  /* 0x0000003626197221 */ /* 0x000fe20000000000 */
[----:B------:R-:W-:Y:S01]  /*2570*/  F2FP.SATFINITE.E4M3.F32.PACK_AB_MERGE_C R54, R87, R54, RZ ;  /* 0x000000365736723e */ /* 0x000fe200048070ff */
[----:B------:R-:W-:Y:S01]  /*2580*/  IMAD.U32 R50, R50, 0x10000, RZ ;  /* 0x0001000032327824 */ /* 0x000fe200078e00ff */
[----:B------:R-:W-:Y:S01]  /*2590*/  LOP3.LUT R43, R43, 0xffff, RZ, 0xc0, !PT ;  /* 0x0000ffff2b2b7812 */ /* 0x000fe200078ec0ff */
[----:B--2---:R-:W-:Y:S01]  /*25a0*/  @!P5 FMUL R7, R7, R7 ;  /* 0x000000070707d220 */ /* 0x004fe20000400000 */
[----:B------:R-:W-:Y:S01]  /*25b0*/  PRMT R10, R10, 0x7604, R27 ;  /* 0x000076040a0a7816 */ /* 0x000fe2000000001b */
[----:B------:R-:W-:Y:S01]  /*25c0*/  IMAD.U32 R27, R36, 0x10000, RZ ;  /* 0x00010000241b7824 */ /* 0x000fe200078e00ff */
[----:B------:R-:W-:Y:S01]  /*25d0*/  LOP3.LUT R38, R55, 0xffff, RZ, 0xc0, !PT ;  /* 0x0000ffff37267812 */ /* 0x000fe200078ec0ff */
[----:B------:R-:W-:Y:S01]  /*25e0*/  FADD R22, R42, R7 ;  /* 0x000000072a167221 */ /* 0x000fe20000000000 */
[C---:B------:R-:W-:Y:S01]  /*25f0*/  F2FP.SATFINITE.E4M3.F32.PACK_AB_MERGE_C R42, R87.reuse, R42, RZ ;  /* 0x0000002a572a723e */ /* 0x040fe200048070ff */
[----:B------:R-:W-:Y:S01]  /*2600*/  FADD R16, R16, R23 ;  /* 0x0000001710107221 */ /* 0x000fe20000000000 */
[----:B------:R-:W-:Y:S01]  /*2610*/  F2FP.SATFINITE.E4M3.F32.PACK_AB_MERGE_C R87, R87, R7, RZ ;  /* 0x000000075757723e */ /* 0x000fe200048070ff */
[----:B------:R-:W-:Y:S01]  /*2620*/  FADD R7, R11, R12 ;  /* 0x0000000c0b077221 */ /* 0x000fe20000000000 */
[----:B------:R-:W-:Y:S01]  /*2630*/  LOP3.LUT R11, R9, 0xffff, RZ, 0xc0, !PT ;  /* 0x0000ffff090b7812 */ /* 0x000fe200078ec0ff */
[----:B------:R-:W-:Y:S01]  /*2640*/  IMAD.U32 R9, R26, 0x10000, RZ ;  /* 0x000100001a097824 */ /* 0x000fe200078e00ff */
[----:B------:R-:W-:Y:S01]  /*2650*/  LOP3.LUT R12, R33, 0xffff, RZ, 0xc0, !PT ;  /* 0x0000ffff210c7812 */ /* 0x000fe200078ec0ff */
[----:B------:R-:W-:Y:S01]  /*2660*/  IMAD.U32 R33, R54, 0x10000, RZ ;  /* 0x0001000036217824 */ /* 0x000fe200078e00ff */
[----:B------:R-:W-:Y:S01]  /*2670*/  PRMT R52, R11, 0x7604, R52 ;  /* 0x000076040b347816 */ /* 0x000fe20000000034 */
[----:B------:R-:W-:Y:S01]  /*2680*/  IMAD.U32 R11, R30, 0x10000, RZ ;  /* 0x000100001e0b7824 */ /* 0x000fe200078e00ff */
[----:B------:R-:W-:Y:S01]  /*2690*/  PRMT R12, R12, 0x7604, R31 ;  /* 0x000076040c0c7816 */ /* 0x000fe2000000001f */
[----:B------:R-:W-:Y:S01]  /*26a0*/  IMAD.U32 R31, R48, 0x10000, RZ ;  /* 0x00010000301f7824 */ /* 0x000fe200078e00ff */
[----:B------:R-:W-:Y:S01]  /*26b0*/  LOP3.LUT R32, R32, 0xffff, RZ, 0xc0, !PT ;  /* 0x0000ffff20207812 */ /* 0x000fe200078ec0ff */
[----:B------:R-:W-:Y:S01]  /*26c0*/  FADD R25, R18, R25 ;  /* 0x0000001912197221 */ /* 0x000fe20000000000 */
[----:B------:R-:W-:Y:S01]  /*26d0*/  PRMT R34, R34, 0x7604, R35 ;  /* 0x0000760422227816 */ /* 0x000fe20000000023 */
[----:B------:R-:W-:Y:S01]  /*26e0*/  FADD R22, R21, R22 ;  /* 0x0000001615167221 */ /* 0x000fe20000000000 */
[----:B------:R-:W-:Y:S01]  /*26f0*/  LOP3.LUT R46, R45, 0xffff, RZ, 0xc0, !PT ;  /* 0x0000ffff2d2e7812 */ /* 0x000fe200078ec0ff */
[----:B------:R-:W-:Y:S01]  /*2700*/  IMAD.SHL.U32 R32, R32, 0x1000000, RZ ;  /* 0x0100000020207824 */ /* 0x000fe200078e00ff */
[----:B------:R-:W-:Y:S01]  /*2710*/  LOP3.LUT R42, R42, 0xffff, RZ, 0xc0, !PT ;  /* 0x0000ffff2a2a7812 */ /* 0x000fe200078ec0ff */
[----:B------:R-:W-:Y:S01]  /*2720*/  FADD R16, R16, R25 ;  /* 0x0000001910107221 */ /* 0x000fe20000000000 */
[----:B------:R-:W-:Y:S01]  /*2730*/  LOP3.LUT R49, R49, 0xffff, RZ, 0xc0, !PT ;  /* 0x0000ffff31317812 */ /* 0x000fe200078ec0ff */
[----:B------:R-:W-:Y:S01]  /*2740*/  FADD R19, R19, R22 ;  /* 0x0000001613137221 */ /* 0x000fe20000000000 */
[----:B------:R-:W-:Y:S01]  /*2750*/  LOP3.LUT R11, R12, 0xff0000, R11, 0xf8, !PT ;  /* 0x00ff00000c0b7812 */ /* 0x000fe200078ef80b */
[----:B------:R-:W-:Y:S01]  /*2760*/  IMAD.SHL.U32 R12, R43, 0x1000000, RZ ;  /* 0x010000002b0c7824 */ /* 0x000fe200078e00ff */
[----:B------:R-:W-:Y:S01]  /*2770*/  PRMT R38, R38, 0x7604, R53 ;  /* 0x0000760426267816 */ /* 0x000fe20000000035 */
[----:B------:R-:W-:Y:S01]  /*2780*/  IMAD.SHL.U32 R42, R42, 0x1000000, RZ ;  /* 0x010000002a2a7824 */ /* 0x000fe200078e00ff */
[----:B------:R-:W-:Y:S01]  /*2790*/  LOP3.LUT R9, R10, 0xff0000, R9, 0xf8, !PT ;  /* 0x00ff00000a097812 */ /* 0x000fe200078ef809 */
[----:B------:R-:W-:Y:S01]  /*27a0*/  IMAD.SHL.U32 R10, R39, 0x1000000, RZ ;  /* 0x01000000270a7824 */ /* 0x000fe200078e00ff */
[----:B------:R-:W-:-:S02]  /*27b0*/  LOP3.LUT R47, R47, 0xffff, RZ, 0xc0, !PT ;  /* 0x0000ffff2f2f7812 */ /* 0x000fc400078ec0ff */
[----:B------:R-:W-:Y:S02]  /*27c0*/  LOP3.LUT R41, R41, 0xff0000, R44, 0xf8, !PT ;  /* 0x00ff000029297812 */ /* 0x000fe400078ef82c */
[----:B------:R-:W-:Y:S01]  /*27d0*/  LOP3.LUT R51, R51, 0xffff, RZ, 0xc0, !PT ;  /* 0x0000ffff33337812 */ /* 0x000fe200078ec0ff */
[----:B------:R-:W-:Y:S01]  /*27e0*/  IMAD.SHL.U32 R26, R47, 0x1000000, RZ ;  /* 0x010000002f1a7824 */ /* 0x000fe200078e00ff */
[----:B------:R-:W-:Y:S02]  /*27f0*/  PRMT R46, R46, 0x7604, R57 ;  /* 0x000076042e2e7816 */ /* 0x000fe40000000039 */
[----:B------:R-:W-:Y:S02]  /*2800*/  LOP3.LUT R27, R34, 0xff0000, R27, 0xf8, !PT ;  /* 0x00ff0000221b7812 */ /* 0x000fe400078ef81b */
[----:B------:R-:W-:Y:S02]  /*2810*/  LOP3.LUT R87, R87, 0xffff, RZ, 0xc0, !PT ;  /* 0x0000ffff57577812 */ /* 0x000fe400078ec0ff */
[----:B------:R-:W-:-:S02]  /*2820*/  PRMT R49, R49, 0x7604, R58 ;  /* 0x0000760431317816 */ /* 0x000fc4000000003a */
[----:B------:R-:W-:Y:S02]  /*2830*/  LOP3.LUT R29, R38, 0xff0000, R29, 0xf8, !PT ;  /* 0x00ff0000261d7812 */ /* 0x000fe400078ef81d */
[----:B------:R-:W-:Y:S01]  /*2840*/  LOP3.LUT R41, R41, R12, RZ, 0xfc, !PT ;  /* 0x0000000c29297212 */ /* 0x000fe200078efcff */
[----:B------:R-:W-:Y:S01]  /*2850*/  IMAD.SHL.U32 R12, R51, 0x1000000, RZ ;  /* 0x01000000330c7824 */ /* 0x000fe200078e00ff */
[----:B------:R-:W-:Y:S02]  /*2860*/  LOP3.LUT R31, R46, 0xff0000, R31, 0xf8, !PT ;  /* 0x00ff00002e1f7812 */ /* 0x000fe400078ef81f */
[----:B------:R-:W-:Y:S01]  /*2870*/  LOP3.LUT R9, R9, R28, RZ, 0xfc, !PT ;  /* 0x0000001c09097212 */ /* 0x000fe200078efcff */
[----:B------:R-:W-:Y:S01]  /*2880*/  IMAD.SHL.U32 R28, R87, 0x1000000, RZ ;  /* 0x01000000571c7824 */ /* 0x000fe200078e00ff */
[----:B------:R-:W-:Y:S01]  /*2890*/  LOP3.LUT R32, R11, R32, RZ, 0xfc, !PT ;  /* 0x000000200b207212 */ /* 0x000fe200078efcff */
[----:B------:R-:W-:Y:S01]  /*28a0*/  IMAD.MOV.U32 R11, RZ, RZ, 0x3021 ;  /* 0x00003021ff0b7424 */ /* 0x000fe200078e00ff */
[----:B------:R-:W-:Y:S01]  /*28b0*/  LOP3.LUT R10, R27, R10, RZ, 0xfc, !PT ;  /* 0x0000000a1b0a7212 */ /* 0x000fe200078efcff */
[----:B------:R-:W-:Y:S01]  /*28c0*/  IMAD.MOV.U32 R27, RZ, RZ, 0x2130 ;  /* 0x00002130ff1b7424 */ /* 0x000fe200078e00ff */
[----:B------:R-:W-:-:S02]  /*28d0*/  LOP3.LUT R49, R49, 0xff0000, R50, 0xf8, !PT ;  /* 0x00ff000031317812 */ /* 0x000fc400078ef832 */
[----:B------:R-:W-:Y:S02]  /*28e0*/  LOP3.LUT R33, R52, 0xff0000, R33, 0xf8, !PT ;  /* 0x00ff000034217812 */ /* 0x000fe400078ef821 */
[----:B------:R-:W-:Y:S02]  /*28f0*/  LOP3.LUT R29, R29, R42, RZ, 0xfc, !PT ;  /* 0x0000002a1d1d7212 */ /* 0x000fe400078efcff */
[----:B------:R-:W-:Y:S02]  /*2900*/  LOP3.LUT R26, R31, R26, RZ, 0xfc, !PT ;  /* 0x0000001a1f1a7212 */ /* 0x000fe400078efcff */
[----:B------:R-:W-:Y:S02]  /*2910*/  SEL R30, R32, R9, P1 ;  /* 0x00000009201e7207 */ /* 0x000fe40000800000 */
[----:B------:R-:W-:Y:S02]  /*2920*/  LOP3.LUT R49, R49, R12, RZ, 0xfc, !PT ;  /* 0x0000000c31317212 */ /* 0x000fe400078efcff */
[----:B------:R-:W-:-:S02]  /*2930*/  SEL R9, R9, R32, P1 ;  /* 0x0000002009097207 */ /* 0x000fc40000800000 */
[----:B------:R-:W-:Y:S02]  /*2940*/  LOP3.LUT R28, R33, R28, RZ, 0xfc, !PT ;  /* 0x0000001c211c7212 */ /* 0x000fe400078efcff */
[-C--:B------:R-:W-:Y:S02]  /*2950*/  SHF.R.U32.HI R11, RZ, R0.reuse, R11 ;  /* 0x00000000ff0b7219 */ /* 0x080fe4000001160b */
[----:B------:R-:W-:Y:S02]  /*2960*/  SHF.R.U32.HI R12, RZ, R0, R27 ;  /* 0x00000000ff0c7219 */ /* 0x000fe4000001161b */
[----:B------:R-:W-:Y:S02]  /*2970*/  SEL R32, R29, R10, P1 ;  /* 0x0000000a1d207207 */ /* 0x000fe40000800000 */
[----:B------:R-:W-:Y:S02]  /*2980*/  SEL R29, R10, R29, P1 ;  /* 0x0000001d0a1d7207 */ /* 0x000fe40000800000 */
[----:B------:R-:W-:-:S02]  /*2990*/  SEL R10, R26, R41, P1 ;  /* 0x000000291a0a7207 */ /* 0x000fc40000800000 */
[----:B------:R-:W-:Y:S02]  /*29a0*/  SEL R41, R41, R26, P1 ;  /* 0x0000001a29297207 */ /* 0x000fe40000800000 */
[----:B------:R-:W-:Y:S02]  /*29b0*/  LOP3.LUT R11, R11, 0xf, RZ, 0xc0, !PT ;  /* 0x0000000f0b0b7812 */ /* 0x000fe400078ec0ff */
[----:B------:R-:W-:Y:S02]  /*29c0*/  LOP3.LUT R12, R12, 0xf, RZ, 0xc0, !PT ;  /* 0x0000000f0c0c7812 */ /* 0x000fe400078ec0ff */
[----:B------:R-:W-:Y:S01]  /*29d0*/  SEL R26, R28, R49, P1 ;  /* 0x000000311c1a7207 */ /* 0x000fe20000800000 */
[----:B------:R-:W-:Y:S01]  /*29e0*/  SHFL.IDX PT, R30, R30, R11, 0x1c1f ;  /* 0x001c1f0b1e1e7589 */ /* 0x000fe200000e0000 */
[----:B------:R-:W-:-:S03]  /*29f0*/  SEL R49, R49, R28, P1 ;  /* 0x0000001c31317207 */ /* 0x000fc60000800000 */
[----:B------:R1:W2:Y:S04]  /*2a00*/  SHFL.IDX PT, R27, R9, R12, 0x1c1f ;  /* 0x001c1f0c091b7589 */ /* 0x0002a800000e0000 */
[----:B------:R3:W-:Y:S04]  /*2a10*/  SHFL.IDX PT, R28, R10, R11, 0x1c1f ;  /* 0x001c1f0b0a1c7589 */ /* 0x0007e800000e0000 */
[----:B------:R-:W4:Y:S01]  /*2a20*/  SHFL.IDX PT, R41, R41, R12, 0x1c1f ;  /* 0x001c1f0c29297589 */ /* 0x000f2200000e0000 */
[----:B-1----:R-:W-:Y:S01]  /*2a30*/  FADD R9, R7, R8 ;  /* 0x0000000807097221 */ /* 0x002fe20000000000 */
[----:B------:R-:W-:-:S02]  /*2a40*/  IMAD.MOV.U32 R7, RZ, RZ, 0x1054 ;  /* 0x00001054ff077424 */ /* 0x000fc400078e00ff */
[----:B------:R-:W-:Y:S01]  /*2a50*/  SHFL.IDX PT, R32, R32, R11, 0x1c1f ;  /* 0x001c1f0b20207589 */ /* 0x000fe200000e0000 */
[----:B------:R-:W-:Y:S02]  /*2a60*/  IMAD.MOV.U32 R8, RZ, RZ, 0x3276 ;  /* 0x00003276ff087424 */ /* 0x000fe400078e00ff */
[----:B------:R-:W-:Y:S01]  /*2a70*/  FADD R9, R9, R14 ;  /* 0x0000000e09097221 */ /* 0x000fe20000000000 */
[----:B---3--:R-:W-:Y:S01]  /*2a80*/  FADD R10, R16, R19 ;  /* 0x00000013100a7221 */ /* 0x008fe20000000000 */
[----:B------:R-:W1:Y:S01]  /*2a90*/  SHFL.IDX PT, R29, R29, R12, 0x1c1f ;  /* 0x001c1f0c1d1d7589 */ /* 0x000e6200000e0000 */
[----:B------:R-:W-:Y:S02]  /*2aa0*/  SEL R7, R7, 0x5410, P1 ;  /* 0x0000541007077807 */ /* 0x000fe40000800000 */
[----:B------:R-:W-:Y:S01]  /*2ab0*/  SEL R8, R8, 0x7632, P1 ;  /* 0x0000763208087807 */ /* 0x000fe20000800000 */
[----:B------:R1:W-:Y:S04]  /*2ac0*/  SHFL.IDX PT, R31, R26, R11, 0x1c1f ;  /* 0x001c1f0b1a1f7589 */ /* 0x0003e800000e0000 */
[----:B------:R-:W3:Y:S01]  /*2ad0*/  SHFL.IDX PT, R34, R49, R12, 0x1c1f ;  /* 0x001c1f0c31227589 */ /* 0x000ee200000e0000 */
[----:B--2---:R-:W-:-:S02]  /*2ae0*/  PRMT R24, R30, R7, R27 ;  /* 0x000000071e187216 */ /* 0x004fc4000000001b */
[-C--:B------:R-:W-:Y:S02]  /*2af0*/  PRMT R25, R30, R8.reuse, R27 ;  /* 0x000000081e197216 */ /* 0x080fe4000000001b */
[CCC-:B----4-:R-:W-:Y:S02]  /*2b00*/  PRMT R40, R28.reuse, R7.reuse, R41.reuse ;  /* 0x000000071c287216 */ /* 0x1d0fe40000000029 */
[-C--:B------:R-:W-:Y:S02]  /*2b10*/  PRMT R41, R28, R8.reuse, R41 ;  /* 0x000000081c297216 */ /* 0x080fe40000000029 */
[CCC-:B-1----:R-:W-:Y:S02]  /*2b20*/  PRMT R26, R32.reuse, R7.reuse, R29.reuse ;  /* 0x00000007201a7216 */ /* 0x1c2fe4000000001d */
[----:B------:R-:W-:Y:S02]  /*2b30*/  PRMT R27, R32, R8, R29 ;  /* 0x00000008201b7216 */ /* 0x000fe4000000001d */
[----:B---3--:R-:W-:-:S02]  /*2b40*/  PRMT R42, R31, R7, R34 ;  /* 0x000000071f2a7216 */ /* 0x008fc40000000022 */
[----:B------:R-:W-:Y:S01]  /*2b50*/  PRMT R43, R31, R8, R34 ;  /* 0x000000081f2b7216 */ /* 0x000fe20000000022 */
[----:B------:R-:W-:Y:S06]  /*2b60*/  @!P0 BRA `(.L_x_19) ;  /* 0x0000000000048947 */ /* 0x000fec0003800000 */
[----:B------:R-:W-:Y:S01]  /*2b70*/  BPT.TRAP 0x1 ;  /* 0x000000040000795c */ /* 0x000fe20000300000 */
.L_x_19:
[----:B------:R-:W1:Y:S02]  /*2b80*/  SYNCS.PHASECHK.TRANS64.TRYWAIT P2, [UR37+0x7008], R5 ;  /* 0x00700805ff0075a7 */ /* 0x000e640008040165 */
[----:B-1----:R-:W-:Y:S05]  /*2b90*/  @!P2 BRA `(.L_x_20) ;  /* 0x00000068000ca947 */ /* 0x002fea0003800000 */
.L_x_103:
[----:B------:R-:W-:Y:S01]  /*2ba0*/  UIADD3 UR6, UR12, 0x100, URZ ;  /* 0x000001000c067890 */ /* 0x000fe2000fffe03f */
[----:B------:R-:W-:Y:S01]  /*2bb0*/  WARPGROUP.ARRIVE ;  /* 0x00000000000079c5 */ /* 0x000fe20000000000 */
[----:B------:R-:W-:-:S07]  /*2bc0*/  UMOV UR7, 0x80000020 ;  /* 0x8000002000077882 */ /* 0x000fce0000000000 */
[----:B------:R-:W-:Y:S01]  /*2bd0*/  QGMMA.64x64x32.F32.E4M3.E4M3 R56, R24, gdesc[UR4], RZ, !UPT, gsb0 ;  /* 0x00e0000418387df3 */ /* 0x000fe2000c0008ff */
[----:B------:R-:W-:Y:S01]  /*2be0*/  UIADD3 UR6, UR12, 0x102, URZ ;  /* 0x000001020c067890 */ /* 0x000fe2000fffe03f */
[----:B------:R-:W-:Y:S01]  /*2bf0*/  UMOV UR7, 0x80000020 ;  /* 0x8000002000077882 */ /* 0x000fe20000000000 */
[----:B------:R-:W-:Y:S02]  /*2c00*/  WARPGROUP.DEPBAR.LE gsb0, 0x0 ;  /* 0x00008000000079c5 */ /* 0x000fe40000010000 */
[----:B------:R-:W-:-:S06]  /*2c10*/  WARPGROUP.ARRIVE ;  /* 0x00000000000079c5 */ /* 0x000fcc0000000000 */
[----:B------:R-:W-:Y:S03]  /*2c20*/  QGMMA.64x64x32.F32.E4M3.E4M3 R56, R40, gdesc[UR4], R56, gsb0 ;  /* 0x00e0000428387df3 */ /* 0x000fe60008000838 */
[----:B------:R-:W-:Y:S02]  /*2c30*/  WARPGROUP.DEPBAR.LE gsb0, 0x0 ;  /* 0x00008000000079c5 */ /* 0x000fe40000010000 */
[----:B------:R-:W-:Y:S05]  /*2c40*/  @!P0 BRA `(.L_x_21) ;  /* 0x0000000000048947 */ /* 0x000fea0003800000 */
[----:B------:R-:W-:Y:S01]  /*2c50*/  BPT.TRAP 0x1 ;  /* 0x000000040000795c */ /* 0x000fe20000300000 */
.L_x_21:
[----:B------:R-:W-:Y:S01]  /*2c60*/  UISETP.EQ.AND UP0, UPT, UR36, URZ, !UP0 ;  /* 0x0000003f2400728c */ /* 0x000fe2000c702270 */
[----:B-1----:R-:W-:Y:S01]  /*2c70*/  IMAD.MOV.U32 R5, RZ, RZ, RZ ;  /* 0x000000ffff057224 */ /* 0x002fe200078e00ff */
[----:B------:R-:W-:Y:S02]  /*2c80*/  UIADD3 UR6, UR37, 0x7028, URZ ;  /* 0x0000702825067890 */ /* 0x000fe4000fffe03f */
[----:B------:R-:W-:Y:S02]  /*2c90*/  USEL UR7, URZ, 0x1, !UP0 ;  /* 0x000000013f077887 */ /* 0x000fe4000c000000 */
[----:B------:R-:W-:Y:S02]  /*2ca0*/  UPRMT UR6, URZ, 0x654, UR6 ;  /* 0x000006543f067896 */ /* 0x000fe40008000006 */
[----:B------:R-:W-:-:S04]  /*2cb0*/  USEL UR7, UR7, 0x2, UP1 ;  /* 0x0000000207077887 */ /* 0x000fc80008800000 */
[----:B------:R-:W-:-:S03]  /*2cc0*/  UISETP.GT.U32.AND UP0, UPT, UR7, 0x1, UPT ;  /* 0x000000010700788c */ /* 0x000fc6000bf04070 */
[----:B------:R-:W-:Y:S03]  /*2cd0*/  SYNCS.ARRIVE.TRANS64.RED.A1T0 RZ, [UR6], RZ ;  /* 0x000000ffffff79a7 */ /* 0x000fe60008100406 */
[----:B------:R-:W-:-:S13]  /*2ce0*/  PLOP3.LUT P2, PT, PT, PT, UP0, 0x80, 0x0 ;  /* 0x000000000000781c */ /* 0x000fda0003f4f008 */
[----:B------:R-:W-:Y:S05]  /*2cf0*/  @P2 BRA `(.L_x_22) ;  /* 0x0000000000042947 */ /* 0x000fea0003800000 */
[----:B------:R-:W-:Y:S01]  /*2d00*/  BPT.TRAP 0x1 ;  /* 0x000000040000795c */ /* 0x000fe20000300000 */
.L_x_22:
[C---:B------:R-:W-:Y:S01]  /*2d10*/  ISETP.GE.AND P3, PT, R3.reuse, 0x81, PT ;  /* 0x000000810300780c */ /* 0x040fe20003f66270 */
[----:B------:R-:W-:Y:S01]  /*2d20*/  VIADD R13, R3, 0x3f ;  /* 0x0000003f030d7836 */ /* 0x000fe20000000000 */
[----:B------:R-:W-:Y:S01]  /*2d30*/  UMOV UR13, 0x1 ;  /* 0x00000001000d7882 */ /* 0x000fe20000000000 */
[----:B------:R-:W-:Y:S01]  /*2d40*/  UMOV UR14, 0x2 ;  /* 0x00000002000e7882 */ /* 0x000fe20000000000 */
[----:B------:R-:W-:Y:S02]  /*2d50*/  VIADD R2, R2, 0x40 ;  /* 0x0000004002027836 */ /* 0x000fe40000000000 */
[----:B------:R-:W-:-:S04]  /*2d60*/  SHF.R.S32.HI R14, RZ, 0x1f, R13 ;  /* 0x0000001fff0e7819 */ /* 0x000fc8000001140d */
[----:B------:R-:W-:-:S04]  /*2d70*/  LEA.HI R14, R14, R13, RZ, 0x6 ;  /* 0x0000000d0e0e7211 */ /* 0x000fc800078f30ff */
[----:B------:R-:W-:Y:S01]  /*2d80*/  LEA.HI.SX32 R3, R14, 0xffffffff, 0x1a ;  /* 0xffffffff0e037811 */ /* 0x000fe200078fd2ff */
[----:B------:R-:W-:Y:S06]  /*2d90*/  @!P3 BRA `(.L_x_23) ;  /* 0x0000001c00a4b947 */ /* 0x000fec0003800000 */
[----:B------:R-:W-:Y:S01]  /*2da0*/  IMAD.MOV.U32 R13, RZ, RZ, R4 ;  /* 0x000000ffff0d7224 */ /* 0x000fe200078e0004 */
[----:B------:R-:W-:Y:S01]  /*2db0*/  UMOV UR14, 0x2 ;  /* 0x00000002000e7882 */ /* 0x000fe20000000000 */
[----:B------:R-:W-:Y:S01]  /*2dc0*/  IMAD.MOV.U32 R15, RZ, RZ, R6 ;  /* 0x000000ffff0f7224 */ /* 0x000fe200078e0006 */
[----:B------:R-:W-:Y:S01]  /*2dd0*/  UMOV UR13, 0x1 ;  /* 0x00000001000d7882 */ /* 0x000fe20000000000 */
[----:B------:R-:W-:Y:S01]  /*2de0*/  IMAD.MOV.U32 R5, RZ, RZ, RZ ;  /* 0x000000ffff057224 */ /* 0x000fe200078e00ff */
[----:B------:R-:W-:-:S06]  /*2df0*/  ULDC UR16, c[0x0][0x604] ;  /* 0x0001810000107ab9 */ /* 0x000fcc0000000800 */
.L_x_34:
[----:B------:R-:W-:-:S13]  /*2e00*/  PLOP3.LUT P4, PT, PT, PT, UP1, 0x80, 0x0 ;  /* 0x000000000000781c */ /* 0x000fda0003f8f018 */
[----:B-1----:R-:W-:Y:S05]  /*2e10*/  @!P4 BRA `(.L_x_24) ;  /* 0x000000000004c947 */ /* 0x002fea0003800000 */
[----:B------:R-:W-:Y:S01]  /*2e20*/  BPT.TRAP 0x1 ;  /* 0x000000040000795c */ /* 0x000fe20000300000 */
.L_x_24:
[----:B------:R-:W-:Y:S01]  /*2e30*/  ULEA UR6, UR14, UR37, 0x3 ;  /* 0x000000250e067291 */ /* 0x000fe2000f8e183f */
[----:B------:R-:W-:-:S08]  /*2e40*/  SHF.L.U32 R4, R5, 0x1f, RZ ;  /* 0x0000001f05047819 */ /* 0x000fd000000006ff */
[----:B------:R-:W1:Y:S02]  /*2e50*/  SYNCS.PHASECHK.TRANS64.TRYWAIT P3, [UR6+0x7000], R4 ;  /* 0x00700004ff0075a7 */ /* 0x000e640008060146 */
[----:B-1----:R-:W-:Y:S05]  /*2e60*/  @!P3 BRA `(.L_x_25) ;  /* 0x000000640070b947 */ /* 0x002fea0003800000 */
.L_x_104:
[----:B------:R-:W-:Y:S01]  /*2e70*/  ULEA UR6, UR14, UR12, 0x8 ;  /* 0x0000000c0e067291 */ /* 0x000fe2000f8e403f */
[----:B------:R-:W-:Y:S01]  /*2e80*/  WARPGROUP.ARRIVE ;  /* 0x00000000000079c5 */ /* 0x000fe20000000000 */
[----:B------:R-:W-:Y:S01]  /*2e90*/  UMOV UR7, 0x80000020 ;  /* 0x8000002000077882 */ /* 0x000fe20000000000 */
[----:B------:R-:W-:Y:S01]  /*2ea0*/  UMOV UR11, 0x80000020 ;  /* 0x80000020000b7882 */ /* 0x000fe20000000000 */
[----:B------:R-:W-:Y:S02]  /*2eb0*/  UIADD3 UR10, UR6, 0x2, URZ ;  /* 0x00000002060a7890 */ /* 0x000fe4000fffe03f */
[----:B------:R-:W-:-:S03]  /*2ec0*/  UIADD3 UR14, UR14, 0x1, URZ ;  /* 0x000000010e0e7890 */ /* 0x000fc6000fffe03f */
[----:B------:R-:W-:Y:S01]  /*2ed0*/  QGMMA.64x64x32.F32.E4M3.E4M3 R24, gdesc[UR4], RZ, !UPT, gsb0 ;  /* 0x00e00000041879f3 */ /* 0x000fe2000c0008ff */
[----:B------:R-:W-:-:S04]  /*2ee0*/  UISETP.NE.AND UP0, UPT, UR14, 0x5, UPT ;  /* 0x000000050e00788c */ /* 0x000fc8000bf05270 */
[----:B------:R-:W-:Y:S02]  /*2ef0*/  USEL UR6, URZ, 0x1, UP0 ;  /* 0x000000013f067887 */ /* 0x000fe40008000000 */
[----:B------:R-:W-:-:S04]  /*2f00*/  USEL UR14, UR14, URZ, UP0 ;  /* 0x0000003f0e0e7287 */ /* 0x000fc80008000000 */
[----:B------:R-:W-:Y:S01]  /*2f10*/  LOP3.LUT R5, R5, UR6, RZ, 0x3c, !PT ;  /* 0x0000000605057c12 */ /* 0x000fe2000f8e3cff */
[----:B------:R-:W-:Y:S02]  /*2f20*/  WARPGROUP.DEPBAR.LE gsb0, 0x0 ;  /* 0x00008000000079c5 */ /* 0x000fe40000010000 */
[----:B------:R-:W-:-:S06]  /*2f30*/  WARPGROUP.ARRIVE ;  /* 0x00000000000079c5 */ /* 0x000fcc0000000000 */
[----:B------:R-:W-:Y:S03]  /*2f40*/  QGMMA.64x64x32.F32.E4M3.E4M3 R24, gdesc[UR8], R24, gsb0 ;  /* 0x00e00000081879f3 */ /* 0x000fe60008000818 */
[----:B------:R-:W-:Y:S02]  /*2f50*/  WARPGROUP.DEPBAR.LE gsb0, 0x0 ;  /* 0x00008000000079c5 */ /* 0x000fe40000010000 */
[----:B------:R-:W-:Y:S05]  /*2f60*/  @!P4 BRA `(.L_x_26) ;  /* 0x000000000004c947 */ /* 0x000fea0003800000 */
[----:B------:R-:W-:Y:S01]  /*2f70*/  BPT.TRAP 0x1 ;  /* 0x000000040000795c */ /* 0x000fe20000300000 */
.L_x_26:
[----:B-1----:R-:W-:Y:S01]  /*2f80*/  FMNMX R4, R24, R13, !PT ;  /* 0x0000000d18047209 */ /* 0x002fe20007800000 */
[----:B------:R-:W-:Y:S01]  /*2f90*/  ULEA UR6, UR14, UR37, 0x3 ;  /* 0x000000250e067291 */ /* 0x000fe2000f8e183f */
[----:B------:R-:W-:Y:S02]  /*2fa0*/  FMNMX R16, R26, R15, !PT ;  /* 0x0000000f1a107209 */ /* 0x000fe40007800000 */
[----:B------:R-:W-:Y:S02]  /*2fb0*/  FMNMX R11, R25, R4, !PT ;  /* 0x00000004190b7209 */ /* 0x000fe40007800000 */
[----:B------:R-:W-:Y:S02]  /*2fc0*/  FMNMX R17, R27, R16, !PT ;  /* 0x000000101b117209 */ /* 0x000fe40007800000 */
[----:B------:R-:W-:-:S04]  /*2fd0*/  FMNMX R4, R28, R11, !PT ;  /* 0x0000000b1c047209 */ /* 0x000fc80007800000 */
        /* <DEDUP_REMOVED lines=12> */
[----:B------:R-:W-:-:S05]  /*30a0*/  FMNMX R6, R53, R4, !PT ;  /* 0x0000000435067209 */ /* 0x000fca0007800000 */
[----:B------:R-:W1:Y:S02]  /*30b0*/  SHFL.BFLY PT, R11, R6, 0x1, 0x1f ;  /* 0x0c201f00060b7f89 */ /* 0x000e6400000e0000 */
[----:B-1----:R-:W-:Y:S02]  /*30c0*/  FMNMX R11, R6, R11, !PT ;  /* 0x0000000b060b7209 */ /* 0x002fe40007800000 */
[----:B------:R-:W-:-:S03]  /*30d0*/  FMNMX R6, R30, R17, !PT ;  /* 0x000000111e067209 */ /* 0x000fc60007800000 */
[----:B------:R-:W1:Y:S02]  /*30e0*/  SHFL.BFLY PT, R4, R11, 0x2, 0x1f ;  /* 0x0c401f000b047f89 */ /* 0x000e6400000e0000 */
[----:B-1----:R-:W-:Y:S02]  /*30f0*/  FMNMX R4, R11, R4, !PT ;  /* 0x000000040b047209 */ /* 0x002fe40007800000 */
[----:B------:R-:W-:Y:S02]  /*3100*/  FMNMX R11, R31, R6, !PT ;  /* 0x000000061f0b7209 */ /* 0x000fe40007800000 */
[----:B------:R-:W-:Y:S02]  /*3110*/  FSETP.NEU.AND P3, PT, R4, -INF , PT ;  /* 0xff8000000400780b */ /* 0x000fe40003f6d000 */
[----:B------:R-:W-:Y:S02]  /*3120*/  FMNMX R6, R34, R11, !PT ;  /* 0x0000000b22067209 */ /* 0x000fe40007800000 */
[----:B------:R-:W-:-:S02]  /*3130*/  FSEL R12, R4, RZ, P3 ;  /* 0x000000ff040c7208 */ /* 0x000fc40001800000 */
[----:B------:R-:W-:-:S03]  /*3140*/  FMNMX R11, R35, R6, !PT ;  /* 0x00000006230b7209 */ /* 0x000fc60007800000 */
[----:B------:R-:W-:Y:S01]  /*3150*/  FMUL R14, R12, UR16 ;  /* 0x000000100c0e7c20 */ /* 0x000fe20008400000 */
[----:B------:R-:W-:Y:S01]  /*3160*/  FMNMX R6, R38, R11, !PT ;  /* 0x0000000b26067209 */ /* 0x000fe20007800000 */
[----:B------:R-:W-:-:S02]  /*3170*/  FADD R12, -R12, R13 ;  /* 0x0000000d0c0c7221 */ /* 0x000fc40000000100 */
[--C-:B------:R-:W-:Y:S01]  /*3180*/  FFMA R28, R28, UR16, -R14.reuse ;  /* 0x000000101c1c7c23 */ /* 0x100fe2000800080e */
[----:B------:R-:W-:-:S01]  /*3190*/  FFMA R29, R29, UR16, -R14 ;  /* 0x000000101d1d7c23 */ /* 0x000fc2000800080e */
[--C-:B------:R-:W-:Y:S01]  /*31a0*/  FFMA R24, R24, UR16, -R14.reuse ;  /* 0x0000001018187c23 */ /* 0x100fe2000800080e */
[----:B------:R-:W-:-:S01]  /*31b0*/  FFMA R25, R25, UR16, -R14 ;  /* 0x0000001019197c23 */ /* 0x000fc2000800080e */
[----:B------:R-:W-:Y:S01]  /*31c0*/  FMNMX R11, R39, R6, !PT ;  /* 0x00000006270b7209 */ /* 0x000fe20007800000 */
[----:B------:R-:W-:-:S01]  /*31d0*/  FFMA R36, R36, UR16, -R14 ;  /* 0x0000001024247c23 */ /* 0x000fc2000800080e */
[----:B------:R-:W-:Y:S01]  /*31e0*/  FSETP.GEU.AND P3, PT, R28, -126, PT ;  /* 0xc2fc00001c00780b */ /* 0x000fe20003f6e000 */
[----:B------:R-:W-:-:S01]  /*31f0*/  FFMA R37, R37, UR16, -R14 ;  /* 0x0000001025257c23 */ /* 0x000fc2000800080e */
[----:B------:R-:W-:Y:S01]  /*3200*/  FSETP.GEU.AND P4, PT, R29, -126, PT ;  /* 0xc2fc00001d00780b */ /* 0x000fe20003f8e000 */
[----:B------:R-:W-:-:S01]  /*3210*/  FFMA R32, R32, UR16, -R14 ;  /* 0x0000001020207c23 */ /* 0x000fc2000800080e */
[----:B------:R-:W-:Y:S01]  /*3220*/  FSETP.GEU.AND P5, PT, R24, -126, PT ;  /* 0xc2fc00001800780b */ /* 0x000fe20003fae000 */
[----:B------:R-:W-:-:S01]  /*3230*/  FFMA R33, R33, UR16, -R14 ;  /* 0x0000001021217c23 */ /* 0x000fc2000800080e */
[----:B------:R-:W-:Y:S01]  /*3240*/  FSETP.GEU.AND P6, PT, R25, -126, PT ;  /* 0xc2fc00001900780b */ /* 0x000fe20003fce000 */
[----:B------:R-:W-:-:S01]  /*3250*/  FFMA R44, R44, UR16, -R14 ;  /* 0x000000102c2c7c23 */ /* 0x000fc2000800080e */
[----:B------:R-:W-:Y:S01]  /*3260*/  FMNMX R6, R42, R11, !PT ;  /* 0x0000000b2a067209 */ /* 0x000fe20007800000 */
[----:B------:R-:W-:-:S01]  /*3270*/  FFMA R45, R45, UR16, -R14 ;  /* 0x000000102d2d7c23 */ /* 0x000fc2000800080e */
[--C-:B------:R-:W-:Y:S01]  /*3280*/  FFMA R40, R40, UR16, -R14.reuse ;  /* 0x0000001028287c23 */ /* 0x100fe2000800080e */
[----:B------:R-:W-:-:S01]  /*3290*/  FFMA R41, R41, UR16, -R14 ;  /* 0x0000001029297c23 */ /* 0x000fc2000800080e */
[----:B------:R-:W-:Y:S01]  /*32a0*/  FMNMX R11, R43, R6, !PT ;  /* 0x000000062b0b7209 */ /* 0x000fe20007800000 */
[----:B------:R-:W-:Y:S01]  /*32b0*/  @!P3 FMUL R28, R28, 0.5 ;  /* 0x3f0000001c1cb820 */ /* 0x000fe20000400000 */
[--C-:B------:R-:W-:Y:S01]  /*32c0*/  FFMA R52, R52, UR16, -R14.reuse ;  /* 0x0000001034347c23 */ /* 0x100fe2000800080e */
[----:B------:R-:W-:Y:S01]  /*32d0*/  @!P4 FMUL R29, R29, 0.5 ;  /* 0x3f0000001d1dc820 */ /* 0x000fe20000400000 */
[----:B------:R-:W-:Y:S01]  /*32e0*/  FMNMX R6, R46, R11, !PT ;  /* 0x0000000b2e067209 */ /* 0x000fe20007800000 */
[----:B------:R-:W-:Y:S01]  /*32f0*/  @!P5 FMUL R24, R24, 0.5 ;  /* 0x3f0000001818d820 */ /* 0x000fe20000400000 */
[--C-:B------:R-:W-:Y:S01]  /*3300*/  FFMA R53, R53, UR16, -R14.reuse ;  /* 0x0000001035357c23 */ /* 0x100fe2000800080e */
[----:B------:R-:W1:Y:S01]  /*3310*/  MUFU.EX2 R28, R28 ;  /* 0x0000001c001c7308 */ /* 0x000e620000000800 */
[----:B------:R-:W-:Y:S01]  /*3320*/  @!P6 FMUL R25, R25, 0.5 ;  /* 0x3f0000001919e820 */ /* 0x000fe20000400000 */
[----:B------:R-:W-:Y:S01]  /*3330*/  FMNMX R11, R47, R6, !PT ;  /* 0x000000062f0b7209 */ /* 0x000fe20007800000 */
[----:B------:R-:W-:-:S01]  /*3340*/  FFMA R48, R48, UR16, -R14 ;  /* 0x0000001030307c23 */ /* 0x000fc2000800080e */
[----:B------:R-:W-:Y:S01]  /*3350*/  FFMA R49, R49, UR16, -R14 ;  /* 0x0000001031317c23 */ /* 0x000fe2000800080e */
[----:B------:R-:W-:Y:S01]  /*3360*/  FMUL R12, R12, UR16 ;  /* 0x000000100c0c7c20 */ /* 0x000fe20008400000 */
[----:B------:R-:W-:-:S02]  /*3370*/  FMNMX R6, R50, R11, !PT ;  /* 0x0000000b32067209 */ /* 0x000fc40007800000 */
[----:B------:R-:W2:Y:S02]  /*3380*/  MUFU.EX2 R29, R29 ;  /* 0x0000001d001d7308 */ /* 0x000ea40000000800 */
[----:B------:R-:W-:-:S04]  /*3390*/  FMNMX R11, R51, R6, !PT ;  /* 0x00000006330b7209 */ /* 0x000fc80007800000 */
[----:B------:R-:W-:Y:S02]  /*33a0*/  FMNMX R6, R54, R11, !PT ;  /* 0x0000000b36067209 */ /* 0x000fe40007800000 */
[----:B------:R-:W3:Y:S01]  /*33b0*/  MUFU.EX2 R24, R24 ;  /* 0x0000001800187308 */ /* 0x000ee20000000800 */
[----:B-1----:R-:W-:Y:S01]  /*33c0*/  @!P3 FMUL R28, R28, R28 ;  /* 0x0000001c1c1cb220 */ /* 0x002fe20000400000 */
[----:B------:R-:W-:Y:S02]  /*33d0*/  FSETP.GEU.AND P3, PT, R36, -126, PT ;  /* 0xc2fc00002400780b */ /* 0x000fe40003f6e000 */
[----:B------:R-:W-:-:S04]  /*33e0*/  FMNMX R6, R55, R6, !PT ;  /* 0x0000000637067209 */ /* 0x000fc80007800000 */
[----:B------:R-:W1:Y:S01]  /*33f0*/  MUFU.EX2 R25, R25 ;  /* 0x0000001900197308 */ /* 0x000e620000000800 */
[----:B--2---:R-:W-:Y:S01]  /*3400*/  @!P4 FMUL R29, R29, R29 ;  /* 0x0000001d1d1dc220 */ /* 0x004fe20000400000 */
[----:B------:R-:W-:Y:S01]  /*3410*/  FSETP.GEU.AND P4, PT, R37, -126, PT ;  /* 0xc2fc00002500780b */ /* 0x000fe20003f8e000 */
[----:B------:R-:W2:Y:S04]  /*3420*/  SHFL.BFLY PT, R17, R6, 0x1, 0x1f ;  /* 0x0c201f0006117f89 */ /* 0x000ea800000e0000 */
[----:B------:R-:W-:Y:S01]  /*3430*/  @!P3 FMUL R36, R36, 0.5 ;  /* 0x3f0000002424b820 */ /* 0x000fe20000400000 */
[----:B---3--:R-:W-:Y:S01]  /*3440*/  @!P5 FMUL R24, R24, R24 ;  /* 0x000000181818d220 */ /* 0x008fe20000400000 */
[----:B------:R-:W-:-:S04]  /*3450*/  FSETP.GEU.AND P5, PT, R32, -126, PT ;  /* 0xc2fc00002000780b */ /* 0x000fc80003fae000 */
[----:B------:R-:W3:Y:S02]  /*3460*/  MUFU.EX2 R36, R36 ;  /* 0x0000002400247308 */ /* 0x000ee40000000800 */
[----:B------:R-:W-:Y:S01]  /*3470*/  @!P4 FMUL R37, R37, 0.5 ;  /* 0x3f0000002525c820 */ /* 0x000fe20000400000 */
[----:B-1----:R-:W-:Y:S01]  /*3480*/  @!P6 FMUL R25, R25, R25 ;  /* 0x000000191919e220 */ /* 0x002fe20000400000 */
[----:B------:R-:W-:-:S04]  /*3490*/  FSETP.GEU.AND P6, PT, R33, -126, PT ;  /* 0xc2fc00002100780b */ /* 0x000fc80003fce000 */
[----:B------:R-:W1:Y:S01]  /*34a0*/  MUFU.EX2 R37, R37 ;  /* 0x0000002500257308 */ /* 0x000e620000000800 */
[----:B------:R-:W-:Y:S01]  /*34b0*/  @!P5 FMUL R32, R32, 0.5 ;  /* 0x3f0000002020d820 */ /* 0x000fe20000400000 */
[----:B--2---:R-:W-:-:S06]  /*34c0*/  FMNMX R6, R6, R17, !PT ;  /* 0x0000001106067209 */ /* 0x004fcc0007800000 */
[----:B------:R-:W2:Y:S01]  /*34d0*/  MUFU.EX2 R32, R32 ;  /* 0x0000002000207308 */ /* 0x000ea20000000800 */
[----:B---3--:R-:W-:Y:S01]  /*34e0*/  @!P3 FMUL R36, R36, R36 ;  /* 0x000000242424b220 */ /* 0x008fe20000400000 */
[----:B------:R-:W-:Y:S01]  /*34f0*/  FSETP.GEU.AND P3, PT, R44, -126, PT ;  /* 0xc2fc00002c00780b */ /* 0x000fe20003f6e000 */
[----:B------:R-:W-:Y:S01]  /*3500*/  @!P6 FMUL R33, R33, 0.5 ;  /* 0x3f0000002121e820 */ /* 0x000fe20000400000 */
[----:B------:R-:W3:Y:S05]  /*3510*/  SHFL.BFLY PT, R19, R6, 0x2, 0x1f ;  /* 0x0c401f0006137f89 */ /* 0x000eea00000e0000 */
[----:B------:R-:W4:Y:S01]  /*3520*/  MUFU.EX2 R33, R33 ;  /* 0x0000002100217308 */ /* 0x000f220000000800 */
[----:B-1----:R-:W-:Y:S01]  /*3530*/  @!P4 FMUL R37, R37, R37 ;  /* 0x000000252525c220 */ /* 0x002fe20000400000 */
[----:B------:R-:W-:-:S04]  /*3540*/  FSETP.GEU.AND P4, PT, R45, -126, PT ;  /* 0xc2fc00002d00780b */ /* 0x000fc80003f8e000 */
[----:B------:R-:W-:Y:S01]  /*3550*/  @!P3 FMUL R44, R44, 0.5 ;  /* 0x3f0000002c2cb820 */ /* 0x000fe20000400000 */
[----:B--2---:R-:W-:Y:S01]  /*3560*/  @!P5 FMUL R32, R32, R32 ;  /* 0x000000202020d220 */ /* 0x004fe20000400000 */
[----:B------:R-:W-:Y:S02]  /*3570*/  FSETP.GEU.AND P5, PT, R40, -126, PT ;  /* 0xc2fc00002800780b */ /* 0x000fe40003fae000 */
[----:B------:R-:W1:Y:S05]  /*3580*/  MUFU.EX2 R17, R44 ;  /* 0x0000002c00117308 */ /* 0x000e6a0000000800 */
[----:B------:R-:W-:Y:S01]  /*3590*/  @!P4 FMUL R45, R45, 0.5 ;  /* 0x3f0000002d2dc820 */ /* 0x000fe20000400000 */
[----:B----4-:R-:W-:Y:S01]  /*35a0*/  @!P6 FMUL R33, R33, R33 ;  /* 0x000000212121e220 */ /* 0x010fe20000400000 */
[----:B------:R-:W-:-:S02]  /*35b0*/  FSETP.GEU.AND P6, PT, R41, -126, PT ;  /* 0xc2fc00002900780b */ /* 0x000fc40003fce000 */
[----:B------:R-:W2:Y:S01]  /*35c0*/  MUFU.EX2 R18, R45 ;  /* 0x0000002d00127308 */ /* 0x000ea20000000800 */
[----:B---3--:R-:W-:Y:S01]  /*35d0*/  FMNMX R6, R6, R19, !PT ;  /* 0x0000001306067209 */ /* 0x008fe20007800000 */
[----:B------:R-:W-:Y:S01]  /*35e0*/  @!P5 FMUL R40, R40, 0.5 ;  /* 0x3f0000002828d820 */ /* 0x000fe20000400000 */
[----:B-1----:R-:W-:Y:S01]  /*35f0*/  @!P3 FMUL R17, R17, R17 ;  /* 0x000000111111b220 */ /* 0x002fe20000400000 */
[----:B------:R-:W-:-:S04]  /*3600*/  FSETP.GEU.AND P3, PT, R52, -126, PT ;  /* 0xc2fc00003400780b */ /* 0x000fc80003f6e000 */
[----:B------:R-:W1:Y:S03]  /*3610*/  MUFU.EX2 R11, R40 ;  /* 0x00000028000b7308 */ /* 0x000e660000000800 */
[----:B------:R-:W-:Y:S01]  /*3620*/  @!P6 FMUL R41, R41, 0.5 ;  /* 0x3f0000002929e820 */ /* 0x000fe20000400000 */
[----:B--2---:R-:W-:-:S04]  /*3630*/  @!P4 FMUL R18, R18, R18 ;  /* 0x000000121212c220 */ /* 0x004fc80000400000 */
[----:B------:R-:W2:Y:S01]  /*3640*/  MUFU.EX2 R16, R41 ;  /* 0x0000002900107308 */ /* 0x000ea20000000800 */
[----:B------:R-:W-:Y:S01]  /*3650*/  FSETP.NEU.AND P4, PT, R6, -INF , PT ;  /* 0xff8000000600780b */ /* 0x000fe20003f8d000 */
[----:B------:R-:W-:-:S03]  /*3660*/  @!P3 FMUL R52, R52, 0.5 ;  /* 0x3f0000003434b820 */ /* 0x000fc60000400000 */
[----:B------:R-:W-:Y:S02]  /*3670*/  FSEL R22, R6, RZ, P4 ;  /* 0x000000ff06167208 */ /* 0x000fe40002000000 */
[----:B------:R-:W-:Y:S01]  /*3680*/  FSETP.GEU.AND P4, PT, R53, -126, PT ;  /* 0xc2fc00003500780b */ /* 0x000fe20003f8e000 */
[----:B------:R-:W3:Y:S01]  /*3690*/  MUFU.EX2 R21, R52 ;  /* 0x0000003400157308 */ /* 0x000ee20000000800 */
[----:B-1----:R-:W-:Y:S01]  /*36a0*/  @!P5 FMUL R11, R11, R11 ;  /* 0x0000000b0b0bd220 */ /* 0x002fe20000400000 */
[----:B------:R-:W-:Y:S01]  /*36b0*/  FMUL R23, R22, UR16 ;  /* 0x0000001016177c20 */ /* 0x000fe20008400000 */
[----:B------:R-:W-:Y:S02]  /*36c0*/  FSETP.GEU.AND P5, PT, R48, -126, PT ;  /* 0xc2fc00003000780b */ /* 0x000fe40003fae000 */
[----:B------:R-:W-:Y:S01]  /*36d0*/  FADD R13, R24, R11 ;  /* 0x0000000b180d7221 */ /* 0x000fe20000000000 */
[----:B------:R-:W-:-:S01]  /*36e0*/  FFMA R30, R30, UR16, -R23 ;  /* 0x000000101e1e7c23 */ /* 0x000fc20008000817 */
[--C-:B------:R-:W-:Y:S01]  /*36f0*/  FFMA R44, R31, UR16, -R23.reuse ;  /* 0x000000101f2c7c23 */ /* 0x100fe20008000817 */
[----:B------:R-:W-:-:S01]  /*3700*/  FFMA R26, R26, UR16, -R23 ;  /* 0x000000101a1a7c23 */ /* 0x000fc20008000817 */
[----:B--2---:R-:W-:Y:S01]  /*3710*/  @!P6 FMUL R16, R16, R16 ;  /* 0x000000101010e220 */ /* 0x004fe20000400000 */
[----:B------:R-:W-:Y:S01]  /*3720*/  FSETP.GEU.AND P6, PT, R49, -126, PT ;  /* 0xc2fc00003100780b */ /* 0x000fe20003fce000 */
[--C-:B------:R-:W-:Y:S01]  /*3730*/  FFMA R27, R27, UR16, -R23.reuse ;  /* 0x000000101b1b7c23 */ /* 0x100fe20008000817 */
[----:B------:R-:W-:Y:S01]  /*3740*/  @!P4 FMUL R53, R53, 0.5 ;  /* 0x3f0000003535c820 */ /* 0x000fe20000400000 */
[--C-:B------:R-:W-:Y:S01]  /*3750*/  FFMA R34, R34, UR16, -R23.reuse ;  /* 0x0000001022227c23 */ /* 0x100fe20008000817 */
[----:B------:R-:W-:-:S01]  /*3760*/  FFMA R46, R46, UR16, -R23 ;  /* 0x000000102e2e7c23 */ /* 0x000fc20008000817 */
[--C-:B------:R-:W-:Y:S01]  /*3770*/  FFMA R43, R43, UR16, -R23.reuse ;  /* 0x000000102b2b7c23 */ /* 0x100fe20008000817 */
[----:B------:R-:W1:Y:S01]  /*3780*/  MUFU.EX2 R20, R53 ;  /* 0x0000003500147308 */ /* 0x000e620000000800 */
[----:B---3--:R-:W-:Y:S01]  /*3790*/  @!P3 FMUL R21, R21, R21 ;  /* 0x000000151515b220 */ /* 0x008fe20000400000 */
[----:B------:R-:W-:Y:S01]  /*37a0*/  FSETP.GEU.AND P3, PT, R30, -126, PT ;  /* 0xc2fc00001e00780b */ /* 0x000fe20003f6e000 */
[----:B------:R-:W-:Y:S01]  /*37b0*/  @!P5 FMUL R48, R48, 0.5 ;  /* 0x3f0000003030d820 */ /* 0x000fe20000400000 */
[--C-:B------:R-:W-:Y:S01]  /*37c0*/  FFMA R54, R54, UR16, -R23.reuse ;  /* 0x0000001036367c23 */ /* 0x100fe20008000817 */
[----:B------:R-:W-:-:S01]  /*37d0*/  FFMA R55, R55, UR16, -R23 ;  /* 0x0000001037377c23 */ /* 0x000fc20008000817 */
[--C-:B------:R-:W-:Y:S01]  /*37e0*/  FFMA R50, R50, UR16, -R23.reuse ;  /* 0x0000001032327c23 */ /* 0x100fe20008000817 */
[----:B------:R-:W-:Y:S01]  /*37f0*/  @!P6 FMUL R49, R49, 0.5 ;  /* 0x3f0000003131e820 */ /* 0x000fe20000400000 */
[----:B------:R2:W3:Y:S01]  /*3800*/  MUFU.EX2 R19, R48 ;  /* 0x0000003000137308 */ /* 0x0004e20000000800 */
[----:B------:R-:W-:-:S01]  /*3810*/  FFMA R51, R51, UR16, -R23 ;  /* 0x0000001033337c23 */ /* 0x000fc20008000817 */
[----:B------:R-:W-:-:S02]  /*3820*/  F2FP.SATFINITE.E4M3.F32.PACK_AB_MERGE_C R11, RZ, R11, RZ ;  /* 0x0000000bff0b723e */ /* 0x000fc400048070ff */
[----:B------:R-:W-:Y:S02]  /*3830*/  F2FP.SATFINITE.E4M3.F32.PACK_AB_MERGE_C R24, RZ, R24, RZ ;  /* 0x00000018ff18723e */ /* 0x000fe400048070ff */
[----:B------:R-:W-:Y:S01]  /*3840*/  LOP3.LUT R11, R11, 0xff, RZ, 0xc0, !PT ;  /* 0x000000ff0b0b7812 */ /* 0x000fe200078ec0ff */
[----:B------:R-:W-:Y:S01]  /*3850*/  @!P3 FMUL R30, R30, 0.5 ;  /* 0x3f0000001e1eb820 */ /* 0x000fe20000400000 */
[----:B------:R-:W4:Y:S01]  /*3860*/  MUFU.EX2 R14, R49 ;  /* 0x00000031000e7308 */ /* 0x000f220000000800 */
[----:B-1----:R-:W-:Y:S01]  /*3870*/  @!P4 FMUL R20, R20, R20 ;  /* 0x000000141414c220 */ /* 0x002fe20000400000 */
[----:B------:R-:W-:Y:S01]  /*3880*/  FSETP.GEU.AND P4, PT, R44, -126, PT ;  /* 0xc2fc00002c00780b */ /* 0x000fe20003f8e000 */
[----:B--2---:R-:W-:-:S01]  /*3890*/  FFMA R48, R38, UR16, -R23 ;  /* 0x0000001026307c23 */ /* 0x004fc20008000817 */
[----:B------:R-:W-:-:S04]  /*38a0*/  LOP3.LUT R24, R24, 0xff, RZ, 0xc0, !PT ;  /* 0x000000ff18187812 */ /* 0x000fc800078ec0ff */
[----:B------:R1:W2:Y:S01]  /*38b0*/  MUFU.EX2 R41, R30 ;  /* 0x0000001e00297308 */ /* 0x0002a20000000800 */
[----:B---3--:R-:W-:Y:S01]  /*38c0*/  @!P5 FMUL R19, R19, R19 ;  /* 0x000000131313d220 */ /* 0x008fe20000400000 */
[----:B------:R-:W-:-:S05]  /*38d0*/  FSETP.GEU.AND P5, PT, R26, -126, PT ;  /* 0xc2fc00001a00780b */ /* 0x000fca0003fae000 */
[----:B------:R-:W-:Y:S01]  /*38e0*/  @!P4 FMUL R44, R44, 0.5 ;  /* 0x3f0000002c2cc820 */ /* 0x000fe20000400000 */
[----:B----4-:R-:W-:Y:S01]  /*38f0*/  @!P6 FMUL R14, R14, R14 ;  /* 0x0000000e0e0ee220 */ /* 0x010fe20000400000 */
[----:B------:R-:W-:Y:S02]  /*3900*/  FSETP.GEU.AND P6, PT, R27, -126, PT ;  /* 0xc2fc00001b00780b */ /* 0x000fe40003fce000 */
[----:B------:R-:W3:Y:S01]  /*3910*/  MUFU.EX2 R45, R44 ;  /* 0x0000002c002d7308 */ /* 0x000ee20000000800 */
[----:B-1----:R-:W-:-:S03]  /*3920*/  FFMA R30, R42, UR16, -R23 ;  /* 0x000000102a1e7c23 */ /* 0x002fc60008000817 */
[----:B------:R-:W-:Y:S01]  /*3930*/  @!P5 FMUL R26, R26, 0.5 ;  /* 0x3f0000001a1ad820 */ /* 0x000fe20000400000 */
[----:B--2---:R-:W-:Y:S01]  /*3940*/  @!P3 FMUL R41, R41, R41 ;  /* 0x000000292929b220 */ /* 0x004fe20000400000 */
[----:B------:R-:W-:Y:S02]  /*3950*/  FSETP.GEU.AND P3, PT, R48, -126, PT ;  /* 0xc2fc00003000780b */ /* 0x000fe40003f6e000 */
[----:B------:R1:W2:Y:S03]  /*3960*/  MUFU.EX2 R31, R26 ;  /* 0x0000001a001f7308 */ /* 0x0002a60000000800 */
[----:B------:R-:W-:-:S05]  /*3970*/  @!P6 FMUL R27, R27, 0.5 ;  /* 0x3f0000001b1be820 */ /* 0x000fca0000400000 */
[----:B------:R4:W5:Y:S01]  /*3980*/  MUFU.EX2 R40, R27 ;  /* 0x0000001b00287308 */ /* 0x0009620000000800 */
[----:B---3--:R-:W-:Y:S01]  /*3990*/  @!P4 FMUL R45, R45, R45 ;  /* 0x0000002d2d2dc220 */ /* 0x008fe20000400000 */
[--C-:B-1----:R-:W-:Y:S01]  /*39a0*/  FFMA R26, R35, UR16, -R23.reuse ;  /* 0x00000010231a7c23 */ /* 0x102fe20008000817 */
[----:B------:R-:W-:Y:S01]  /*39b0*/  @!P3 FMUL R48, R48, 0.5 ;  /* 0x3f0000003030b820 */ /* 0x000fe20000400000 */
[----:B----4-:R-:W-:Y:S01]  /*39c0*/  FFMA R27, R39, UR16, -R23 ;  /* 0x00000010271b7c23 */ /* 0x010fe20008000817 */
[----:B--2---:R-:W-:-:S03]  /*39d0*/  @!P5 FMUL R31, R31, R31 ;  /* 0x0000001f1f1fd220 */ /* 0x004fc60000400000 */
[----:B------:R-:W1:Y:S01]  /*39e0*/  MUFU.EX2 R39, R48 ;  /* 0x0000003000277308 */ /* 0x000e620000000800 */
[----:B------:R-:W-:Y:S02]  /*39f0*/  FSETP.GEU.AND P5, PT, R34, -126, PT ;  /* 0xc2fc00002200780b */ /* 0x000fe40003fae000 */
[----:B------:R-:W-:Y:S01]  /*3a00*/  FSETP.GEU.AND P4, PT, R27, -126, PT ;  /* 0xc2fc00001b00780b */ /* 0x000fe20003f8e000 */
[----:B-----5:R-:W-:Y:S01]  /*3a10*/  @!P6 FMUL R40, R40, R40 ;  /* 0x000000282828e220 */ /* 0x020fe20000400000 */
[----:B------:R-:W-:-:S09]  /*3a20*/  FSETP.GEU.AND P6, PT, R26, -126, PT ;  /* 0xc2fc00001a00780b */ /* 0x000fd20003fce000 */
[----:B------:R-:W-:Y:S02]  /*3a30*/  @!P5 FMUL R34, R34, 0.5 ;  /* 0x3f0000002222d820 */ /* 0x000fe40000400000 */
[----:B------:R-:W-:Y:S01]  /*3a40*/  @!P4 FMUL R27, R27, 0.5 ;  /* 0x3f0000001b1bc820 */ /* 0x000fe20000400000 */
[----:B-1----:R-:W-:Y:S01]  /*3a50*/  @!P3 FMUL R39, R39, R39 ;  /* 0x000000272727b220 */ /* 0x002fe20000400000 */
[----:B------:R-:W-:Y:S01]  /*3a60*/  FSETP.GEU.AND P3, PT, R46, -126, PT ;  /* 0xc2fc00002e00780b */ /* 0x000fe20003f6e000 */
[----:B------:R1:W2:Y:S01]  /*3a70*/  MUFU.EX2 R35, R34 ;  /* 0x0000002200237308 */ /* 0x0002a20000000800 */
[----:B------:R-:W-:-:S07]  /*3a80*/  @!P6 FMUL R26, R26, 0.5 ;  /* 0x3f0000001a1ae820 */ /* 0x000fce0000400000 */
[----:B------:R3:W4:Y:S01]  /*3a90*/  MUFU.EX2 R42, R27 ;  /* 0x0000001b002a7308 */ /* 0x0007220000000800 */
[----:B-1----:R-:W-:-:S01]  /*3aa0*/  FADD R34, R37, R20 ;  /* 0x0000001425227221 */ /* 0x002fc20000000000 */
[----:B------:R-:W-:Y:S02]  /*3ab0*/  F2FP.SATFINITE.E4M3.F32.PACK_AB_MERGE_C R20, RZ, R20, RZ ;  /* 0x00000014ff14723e */ /* 0x000fe400048070ff */
[----:B------:R-:W-:Y:S01]  /*3ac0*/  @!P3 FMUL R46, R46, 0.5 ;  /* 0x3f0000002e2eb820 */ /* 0x000fe20000400000 */
[----:B------:R-:W-:Y:S02]  /*3ad0*/  F2FP.SATFINITE.E4M3.F32.PACK_AB_MERGE_C R37, RZ, R37, RZ ;  /* 0x00000025ff25723e */ /* 0x000fe400048070ff */
[----:B------:R-:W-:Y:S01]  /*3ae0*/  LOP3.LUT R20, R20, 0xffff, RZ, 0xc0, !PT ;  /* 0x0000ffff14147812 */ /* 0x000fe200078ec0ff */
[----:B------:R1:W5:Y:S01]  /*3af0*/  MUFU.EX2 R38, R26 ;  /* 0x0000001a00267308 */ /* 0x0003620000000800 */
[----:B--2---:R-:W-:Y:S01]  /*3b00*/  @!P5 FMUL R35, R35, R35 ;  /* 0x000000232323d220 */ /* 0x004fe20000400000 */
[----:B------:R-:W-:Y:S01]  /*3b10*/  FSETP.GEU.AND P5, PT, R30, -126, PT ;  /* 0xc2fc00001e00780b */ /* 0x000fe20003fae000 */
[----:B---3--:R-:W-:-:S01]  /*3b20*/  FADD R27, R36, R21 ;  /* 0x00000015241b7221 */ /* 0x008fc20000000000 */
[----:B------:R-:W-:-:S02]  /*3b30*/  F2FP.SATFINITE.E4M3.F32.PACK_AB_MERGE_C R21, RZ, R21, RZ ;  /* 0x00000015ff15723e */ /* 0x000fc400048070ff */
[----:B------:R-:W-:Y:S02]  /*3b40*/  F2FP.SATFINITE.E4M3.F32.PACK_AB_MERGE_C R36, RZ, R36, RZ ;  /* 0x00000024ff24723e */ /* 0x000fe400048070ff */
[----:B------:R-:W2:Y:S01]  /*3b50*/  MUFU.EX2 R46, R46 ;  /* 0x0000002e002e7308 */ /* 0x000ea20000000800 */
[----:B-1----:R-:W-:-:S01]  /*3b60*/  FFMA R26, R47, UR16, -R23 ;  /* 0x000000102f1a7c23 */ /* 0x002fc20008000817 */
[----:B----4-:R-:W-:Y:S01]  /*3b70*/  @!P4 FMUL R42, R42, R42 ;  /* 0x0000002a2a2ac220 */ /* 0x010fe20000400000 */
[----:B------:R-:W-:-:S01]  /*3b80*/  FADD R23, R29, R18 ;  /* 0x000000121d177221 */ /* 0x000fc20000000000 */
[----:B------:R-:W-:Y:S02]  /*3b90*/  F2FP.SATFINITE.E4M3.F32.PACK_AB_MERGE_C R29, RZ, R29, RZ ;  /* 0x0000001dff1d723e */ /* 0x000fe400048070ff */
[----:B------:R-:W-:Y:S01]  /*3ba0*/  FSETP.GEU.AND P4, PT, R26, -126, PT ;  /* 0xc2fc00001a00780b */ /* 0x000fe20003f8e000 */
[----:B------:R-:W-:Y:S01]  /*3bb0*/  @!P5 FMUL R30, R30, 0.5 ;  /* 0x3f0000001e1ed820 */ /* 0x000fe20000400000 */
[----:B------:R-:W-:-:S01]  /*3bc0*/  FADD R34, R23, R34 ;  /* 0x0000002217227221 */ /* 0x000fc20000000000 */
[----:B-----5:R-:W-:Y:S01]  /*3bd0*/  @!P6 FMUL R38, R38, R38 ;  /* 0x000000262626e220 */ /* 0x020fe20000400000 */
[----:B------:R-:W-:Y:S01]  /*3be0*/  FSETP.GEU.AND P6, PT, R43, -126, PT ;  /* 0xc2fc00002b00780b */ /* 0x000fe20003fce000 */
[----:B------:R1:W3:Y:S01]  /*3bf0*/  MUFU.EX2 R44, R30 ;  /* 0x0000001e002c7308 */ /* 0x0002e20000000800 */
[----:B------:R-:W-:-:S02]  /*3c00*/  LOP3.LUT R21, R21, 0xff, RZ, 0xc0, !PT ;  /* 0x000000ff15157812 */ /* 0x000fc400078ec0ff */
[----:B------:R-:W-:Y:S02]  /*3c10*/  LOP3.LUT R29, R29, 0xffff, RZ, 0xc0, !PT ;  /* 0x0000ffff1d1d7812 */ /* 0x000fe400078ec0ff */
[----:B------:R-:W-:Y:S01]  /*3c20*/  PRMT R20, R20, 0x7604, R21 ;  /* 0x0000760414147816 */ /* 0x000fe20000000015 */
[----:B--2---:R-:W-:Y:S01]  /*3c30*/  @!P3 FMUL R46, R46, R46 ;  /* 0x0000002e2e2eb220 */ /* 0x004fe20000400000 */
[----:B------:R-:W-:Y:S01]  /*3c40*/  FSETP.GEU.AND P3, PT, R54, -126, PT ;  /* 0xc2fc00003600780b */ /* 0x000fe20003f6e000 */
[----:B------:R-:W-:Y:S01]  /*3c50*/  @!P4 FMUL R26, R26, 0.5 ;  /* 0x3f0000001a1ac820 */ /* 0x000fe20000400000 */
[----:B-1----:R-:W-:-:S01]  /*3c60*/  FADD R30, R33, R14 ;  /* 0x0000000e211e7221 */ /* 0x002fc20000000000 */
[----:B------:R-:W-:Y:S01]  /*3c70*/  F2FP.SATFINITE.E4M3.F32.PACK_AB_MERGE_C R14, RZ, R14, RZ ;  /* 0x0000000eff0e723e */ /* 0x000fe200048070ff */
[----:B------:R-:W-:Y:S01]  /*3c80*/  IMAD.MOV.U32 R21, RZ, RZ, 0x2130 ;  /* 0x00002130ff157424 */ /* 0x000fe200078e00ff */
[----:B------:R1:W2:Y:S01]  /*3c90*/  MUFU.EX2 R48, R26 ;  /* 0x0000001a00307308 */ /* 0x0002a20000000800 */
[----:B------:R-:W-:Y:S01]  /*3ca0*/  @!P6 FMUL R43, R43, 0.5 ;  /* 0x3f0000002b2be820 */ /* 0x000fe20000400000 */
[----:B------:R-:W-:-:S02]  /*3cb0*/  LOP3.LUT R14, R14, 0xffff, RZ, 0xc0, !PT ;  /* 0x0000ffff0e0e7812 */ /* 0x000fc400078ec0ff */
[----:B------:R-:W-:Y:S01]  /*3cc0*/  LOP3.LUT R36, R36, 0xff, RZ, 0xc0, !PT ;  /* 0x000000ff24247812 */ /* 0x000fe200078ec0ff */
[----:B---3--:R-:W-:Y:S01]  /*3cd0*/  @!P5 FMUL R44, R44, R44 ;  /* 0x0000002c2c2cd220 */ /* 0x008fe20000400000 */
[----:B------:R-:W-:Y:S02]  /*3ce0*/  FSETP.GEU.AND P5, PT, R50, -126, PT ;  /* 0xc2fc00003200780b */ /* 0x000fe40003fae000 */
[----:B------:R3:W4:Y:S01]  /*3cf0*/  MUFU.EX2 R47, R43 ;  /* 0x0000002b002f7308 */ /* 0x0007220000000800 */
[----:B------:R-:W-:Y:S01]  /*3d00*/  @!P3 FMUL R54, R54, 0.5 ;  /* 0x3f0000003636b820 */ /* 0x000fe20000400000 */
[----:B-1----:R-:W-:Y:S01]  /*3d10*/  FADD R26, R32, R19 ;  /* 0x00000013201a7221 */ /* 0x002fe20000000000 */
[----:B------:R-:W-:Y:S01]  /*3d20*/  F2FP.SATFINITE.E4M3.F32.PACK_AB_MERGE_C R19, RZ, R19, RZ ;  /* 0x00000013ff13723e */ /* 0x000fe200048070ff */
[----:B------:R-:W-:Y:S01]  /*3d30*/  FADD R23, R31, R44 ;  /* 0x0000002c1f177221 */ /* 0x000fe20000000000 */
[----:B------:R-:W-:Y:S01]  /*3d40*/  F2FP.SATFINITE.E4M3.F32.PACK_AB_MERGE_C R44, RZ, R44, RZ ;  /* 0x0000002cff2c723e */ /* 0x000fe200048070ff */
[----:B------:R-:W-:Y:S01]  /*3d50*/  FADD R13, R13, R26 ;  /* 0x0000001a0d0d7221 */ /* 0x000fe20000000000 */
[----:B------:R-:W-:Y:S01]  /*3d60*/  LOP3.LUT R19, R19, 0xff, RZ, 0xc0, !PT ;  /* 0x000000ff13137812 */ /* 0x000fe200078ec0ff */
[----:B------:R-:W1:Y:S01]  /*3d70*/  MUFU.EX2 R54, R54 ;  /* 0x0000003600367308 */ /* 0x000e620000000800 */
[----:B--2---:R-:W-:Y:S01]  /*3d80*/  @!P4 FMUL R48, R48, R48 ;  /* 0x000000303030c220 */ /* 0x004fe20000400000 */
[----:B------:R-:W-:Y:S01]  /*3d90*/  FSETP.GEU.AND P4, PT, R55, -126, PT ;  /* 0xc2fc00003700780b */ /* 0x000fe20003f8e000 */
[----:B------:R-:W-:Y:S01]  /*3da0*/  @!P5 FMUL R50, R50, 0.5 ;  /* 0x3f0000003232d820 */ /* 0x000fe20000400000 */
[----:B---3--:R-:W-:Y:S01]  /*3db0*/  FADD R43, -R22, R15 ;  /* 0x0000000f162b7221 */ /* 0x008fe20000000100 */
[----:B------:R-:W-:-:S01]  /*3dc0*/  FADD R15, R25, R16 ;  /* 0x00000010190f7221 */ /* 0x000fc20000000000 */
[----:B------:R-:W-:Y:S01]  /*3dd0*/  F2FP.SATFINITE.E4M3.F32.PACK_AB_MERGE_C R16, RZ, R16, RZ ;  /* 0x00000010ff10723e */ /* 0x000fe200048070ff */
[----:B------:R-:W-:-:S01]  /*3de0*/  FADD R22, R28, R17 ;  /* 0x000000111c167221 */ /* 0x000fc20000000000 */
[----:B------:R-:W-:Y:S01]  /*3df0*/  PRMT R19, R14, 0x7604, R19 ;  /* 0x000076040e137816 */ /* 0x000fe20000000013 */
[----:B----4-:R-:W-:Y:S01]  /*3e00*/  @!P6 FMUL R47, R47, R47 ;  /* 0x0000002f2f2fe220 */ /* 0x010fe20000400000 */
[----:B------:R-:W-:Y:S01]  /*3e10*/  FSETP.GEU.AND P6, PT, R51, -126, PT ;  /* 0xc2fc00003300780b */ /* 0x000fe20003fce000 */
[----:B------:R-:W2:Y:S01]  /*3e20*/  MUFU.EX2 R50, R50 ;  /* 0x0000003200327308 */ /* 0x000ea20000000800 */
[----:B------:R-:W-:Y:S01]  /*3e30*/  LOP3.LUT R16, R16, 0xffff, RZ, 0xc0, !PT ;  /* 0x0000ffff10107812 */ /* 0x000fe200078ec0ff */
[----:B------:R-:W-:-:S02]  /*3e40*/  IMAD.U32 R44, R44, 0x10000, RZ ;  /* 0x000100002c2c7824 */ /* 0x000fc400078e00ff */
[----:B------:R-:W-:-:S01]  /*3e50*/  FADD R22, R22, R27 ;  /* 0x0000001b16167221 */ /* 0x000fc20000000000 */
[----:B------:R-:W-:Y:S01]  /*3e60*/  @!P4 FMUL R55, R55, 0.5 ;  /* 0x3f0000003737c820 */ /* 0x000fe20000400000 */
[----:B------:R-:W-:-:S01]  /*3e70*/  FADD R15, R15, R30 ;  /* 0x0000001e0f0f7221 */ /* 0x000fc20000000000 */
[----:B-1----:R-:W-:Y:S01]  /*3e80*/  @!P3 FMUL R54, R54, R54 ;  /* 0x000000363636b220 */ /* 0x002fe20000400000 */
[----:B------:R-:W-:Y:S01]  /*3e90*/  FSETP.GEU.AND P3, PT, R12, -126, PT ;  /* 0xc2fc00000c00780b */ /* 0x000fe20003f6e000 */
[----:B------:R-:W-:Y:S01]  /*3ea0*/  FADD R27, R41, R46 ;  /* 0x0000002e291b7221 */ /* 0x000fe20000000000 */
[----:B------:R-:W-:Y:S01]  /*3eb0*/  F2FP.SATFINITE.E4M3.F32.PACK_AB_MERGE_C R25, RZ, R25, RZ ;  /* 0x00000019ff19723e */ /* 0x000fe200048070ff */
[----:B------:R-:W1:Y:S01]  /*3ec0*/  MUFU.EX2 R55, R55 ;  /* 0x0000003700377308 */ /* 0x000e620000000800 */
[----:B------:R-:W-:-:S01]  /*3ed0*/  FADD R88, R39, R54 ;  /* 0x0000003627587221 */ /* 0x000fc20000000000 */
[----:B------:R-:W-:Y:S01]  /*3ee0*/  @!P6 FMUL R51, R51, 0.5 ;  /* 0x3f0000003333e820 */ /* 0x000fe20000400000 */
[----:B------:R-:W-:Y:S01]  /*3ef0*/  F2FP.SATFINITE.E4M3.F32.PACK_AB_MERGE_C R28, RZ, R28, RZ ;  /* 0x0000001cff1c723e */ /* 0x000fe200048070ff */
[----:B------:R-:W-:Y:S01]  /*3f00*/  FADD R26, R40, R47 ;  /* 0x0000002f281a7221 */ /* 0x000fe20000000000 */
[----:B------:R-:W-:Y:S01]  /*3f10*/  PRMT R11, R16, 0x7604, R11 ;  /* 0x00007604100b7816 */ /* 0x000fe2000000000b */
[----:B------:R-:W-:Y:S01]  /*3f20*/  FADD R30, R45, R48 ;  /* 0x000000302d1e7221 */ /* 0x000fe20000000000 */
[----:B------:R-:W-:Y:S01]  /*3f30*/  F2FP.SATFINITE.E4M3.F32.PACK_AB_MERGE_C R54, RZ, R54, RZ ;  /* 0x00000036ff36723e */ /* 0x000fe200048070ff */
[----:B------:R-:W3:Y:S01]  /*3f40*/  MUFU.EX2 R51, R51 ;  /* 0x0000003300337308 */ /* 0x000ee20000000800 */
[----:B------:R-:W-:Y:S01]  /*3f50*/  F2FP.SATFINITE.E4M3.F32.PACK_AB_MERGE_C R31, RZ, R31, RZ ;  /* 0x0000001fff1f723e */ /* 0x000fe200048070ff */
[----:B------:R-:W-:Y:S01]  /*3f60*/  @!P3 FMUL R12, R12, 0.5 ;  /* 0x3f0000000c0cb820 */ /* 0x000fe20000400000 */
[----:B------:R-:W-:Y:S01]  /*3f70*/  F2FP.SATFINITE.E4M3.F32.PACK_AB_MERGE_C R41, RZ, R41, RZ ;  /* 0x00000029ff29723e */ /* 0x000fe200048070ff */
[----:B--2---:R-:W-:Y:S01]  /*3f80*/  @!P5 FMUL R50, R50, R50 ;  /* 0x000000323232d220 */ /* 0x004fe20000400000 */
[----:B------:R-:W-:Y:S01]  /*3f90*/  F2FP.SATFINITE.E4M3.F32.PACK_AB_MERGE_C R40, RZ, R40, RZ ;  /* 0x00000028ff28723e */ /* 0x000fe200048070ff */
[----:B------:R-:W-:Y:S01]  /*3fa0*/  IMAD.U32 R31, R31, 0x10000, RZ ;  /* 0x000100001f1f7824 */ /* 0x000fe200078e00ff */
[----:B------:R-:W-:Y:S01]  /*3fb0*/  F2FP.SATFINITE.E4M3.F32.PACK_AB_MERGE_C R45, RZ, R45, RZ ;  /* 0x0000002dff2d723e */ /* 0x000fe200048070ff */
[----:B------:R-:W2:Y:S01]  /*3fc0*/  MUFU.EX2 R14, R12 ;  /* 0x0000000c000e7308 */ /* 0x000ea20000000800 */
[----:B-1----:R-:W-:Y:S01]  /*3fd0*/  @!P4 FMUL R55, R55, R55 ;  /* 0x000000373737c220 */ /* 0x002fe20000400000 */
[----:B------:R-:W-:Y:S01]  /*3fe0*/  LOP3.LUT R25, R25, 0xffff, RZ, 0xc0, !PT ;  /* 0x0000ffff19197812 */ /* 0x000fe200078ec0ff */
[----:B------:R-:W-:Y:S01]  /*3ff0*/  IMAD.U32 R41, R41, 0x10000, RZ ;  /* 0x0001000029297824 */ /* 0x000fe200078e00ff */
[----:B------:R-:W-:Y:S01]  /*4000*/  LOP3.LUT R28, R28, 0xff, RZ, 0xc0, !PT ;  /* 0x000000ff1c1c7812 */ /* 0x000fe200078ec0ff */
[----:B------:R-:W-:-:S01]  /*4010*/  FADD R53, R42, R55 ;  /* 0x000000372a357221 */ /* 0x000fc20000000000 */
[----:B------:R-:W-:Y:S01]  /*4020*/  LOP3.LUT R44, R11, 0xff0000, R44, 0xf8, !PT ;  /* 0x00ff00000b2c7812 */ /* 0x000fe200078ef82c */
[----:B------:R-:W-:Y:S01]  /*4030*/  IMAD.U32 R11, R54, 0x10000, RZ ;  /* 0x00010000360b7824 */ /* 0x000fe200078e00ff */
[----:B------:R-:W-:Y:S01]  /*4040*/  F2FP.SATFINITE.E4M3.F32.PACK_AB_MERGE_C R39, RZ, R39, RZ ;  /* 0x00000027ff27723e */ /* 0x000fe200048070ff */
[----:B---3--:R-:W-:Y:S01]  /*4050*/  @!P6 FMUL R51, R51, R51 ;  /* 0x000000333333e220 */ /* 0x008fe20000400000 */
[----:B------:R-:W-:Y:S01]  /*4060*/  F2FP.SATFINITE.E4M3.F32.PACK_AB_MERGE_C R42, RZ, R42, RZ ;  /* 0x0000002aff2a723e */ /* 0x000fe200048070ff */
[----:B------:R-:W-:-:S01]  /*4070*/  FADD R52, R35, R50 ;  /* 0x0000003223347221 */ /* 0x000fc20000000000 */
[----:B------:R-:W-:Y:S01]  /*4080*/  LOP3.LUT R40, R40, 0xffff, RZ, 0xc0, !PT ;  /* 0x0000ffff28287812 */ /* 0x000fe200078ec0ff */
[----:B------:R-:W-:-:S01]  /*4090*/  FADD R49, R38, R51 ;  /* 0x0000003326317221 */ /* 0x000fc20000000000 */
[----:B------:R-:W-:Y:S01]  /*40a0*/  LOP3.LUT R45, R45, 0xffff, RZ, 0xc0, !PT ;  /* 0x0000ffff2d2d7812 */ /* 0x000fe200078ec0ff */
[----:B------:R-:W-:-:S01]  /*40b0*/  FADD R13, R13, R22 ;  /* 0x000000160d0d7221 */ /* 0x000fc20000000000 */
[----:B------:R-:W-:Y:S01]  /*40c0*/  LOP3.LUT R37, R37, 0xffff, RZ, 0xc0, !PT ;  /* 0x0000ffff25257812 */ /* 0x000fe200078ec0ff */
[----:B------:R-:W-:-:S01]  /*40d0*/  FADD R34, R15, R34 ;  /* 0x000000220f227221 */ /* 0x000fc20000000000 */
[----:B------:R-:W-:Y:S01]  /*40e0*/  PRMT R24, R25, 0x7604, R24 ;  /* 0x0000760419187816 */ /* 0x000fe20000000018 */
[----:B------:R-:W-:Y:S01]  /*40f0*/  IMAD.U32 R39, R39, 0x10000, RZ ;  /* 0x0001000027277824 */ /* 0x000fe200078e00ff */
[----:B------:R-:W-:Y:S01]  /*4100*/  PRMT R28, R29, 0x7604, R28 ;  /* 0x000076041d1c7816 */ /* 0x000fe2000000001c */
[----:B------:R-:W-:Y:S01]  /*4110*/  IMAD.SHL.U32 R45, R45, 0x1000000, RZ ;  /* 0x010000002d2d7824 */ /* 0x000fe200078e00ff */
[----:B------:R-:W-:Y:S01]  /*4120*/  F2FP.SATFINITE.E4M3.F32.PACK_AB_MERGE_C R32, RZ, R32, RZ ;  /* 0x00000020ff20723e */ /* 0x000fe200048070ff */
[----:B------:R-:W-:Y:S01]  /*4130*/  FMUL R43, R43, UR16 ;  /* 0x000000102b2b7c20 */ /* 0x000fe20008400000 */
[----:B------:R-:W-:Y:S01]  /*4140*/  F2FP.SATFINITE.E4M3.F32.PACK_AB_MERGE_C R33, RZ, R33, RZ ;  /* 0x00000021ff21723e */ /* 0x000fe200048070ff */
[----:B------:R-:W-:-:S01]  /*4150*/  FADD R13, R13, R34 ;  /* 0x000000220d0d7221 */ /* 0x000fc20000000000 */
[----:B------:R-:W-:Y:S01]  /*4160*/  F2FP.SATFINITE.E4M3.F32.PACK_AB_MERGE_C R17, RZ, R17, RZ ;  /* 0x00000011ff11723e */ /* 0x000fe200048070ff */
[----:B--2---:R-:W-:Y:S01]  /*4170*/  @!P3 FMUL R14, R14, R14 ;  /* 0x0000000e0e0eb220 */ /* 0x004fe20000400000 */
[----:B------:R-:W-:Y:S01]  /*4180*/  F2FP.SATFINITE.E4M3.F32.PACK_AB_MERGE_C R18, RZ, R18, RZ ;  /* 0x00000012ff12723e */ /* 0x000fe200048070ff */
[----:B------:R-:W-:-:S01]  /*4190*/  FADD R23, R23, R52 ;  /* 0x0000003417177221 */ /* 0x000fc20000000000 */
[----:B------:R-:W-:Y:S01]  /*41a0*/  LOP3.LUT R42, R42, 0xffff, RZ, 0xc0, !PT ;  /* 0x0000ffff2a2a7812 */ /* 0x000fe200078ec0ff */
[----:B------:R-:W-:-:S01]  /*41b0*/  FFMA R9, R14, R9, R13 ;  /* 0x000000090e097223 */ /* 0x000fc2000000000d */
[----:B------:R-:W-:Y:S01]  /*41c0*/  F2FP.SATFINITE.E4M3.F32.PACK_AB_MERGE_C R35, RZ, R35, RZ ;  /* 0x00000023ff23723e */ /* 0x000fe200048070ff */
[----:B------:R-:W-:-:S01]  /*41d0*/  FADD R88, R27, R88 ;  /* 0x000000581b587221 */ /* 0x000fc20000000000 */
[----:B------:R-:W-:Y:S01]  /*41e0*/  F2FP.SATFINITE.E4M3.F32.PACK_AB_MERGE_C R46, RZ, R46, RZ ;  /* 0x0000002eff2e723e */ /* 0x000fe200048070ff */
[----:B------:R-:W-:Y:S01]  /*41f0*/  IMAD.SHL.U32 R15, R42, 0x1000000, RZ ;  /* 0x010000002a0f7824 */ /* 0x000fe200078e00ff */
[----:B------:R-:W-:Y:S01]  /*4200*/  F2FP.SATFINITE.E4M3.F32.PACK_AB_MERGE_C R50, RZ, R50, RZ ;  /* 0x00000032ff32723e */ /* 0x000fe200048070ff */
[----:B------:R-:W-:Y:S01]  /*4210*/  IMAD.U32 R35, R35, 0x10000, RZ ;  /* 0x0001000023237824 */ /* 0x000fe200078e00ff */
[----:B------:R-:W-:Y:S01]  /*4220*/  LOP3.LUT R20, R20, 0xff0000, R11, 0xf8, !PT ;  /* 0x00ff000014147812 */ /* 0x000fe200078ef80b */
[----:B------:R-:W-:Y:S01]  /*4230*/  IMAD.SHL.U32 R11, R40, 0x1000000, RZ ;  /* 0x01000000280b7824 */ /* 0x000fe200078e00ff */
[----:B------:R-:W-:Y:S01]  /*4240*/  F2FP.SATFINITE.E4M3.F32.PACK_AB_MERGE_C R38, RZ, R38, RZ ;  /* 0x00000026ff26723e */ /* 0x000fe200048070ff */
[----:B------:R-:W-:Y:S01]  /*4250*/  IMAD.U32 R46, R46, 0x10000, RZ ;  /* 0x000100002e2e7824 */ /* 0x000fe200078e00ff */
[----:B------:R-:W-:Y:S01]  /*4260*/  F2FP.SATFINITE.E4M3.F32.PACK_AB_MERGE_C R47, RZ, R47, RZ ;  /* 0x0000002fff2f723e */ /* 0x000fe200048070ff */
[----:B------:R-:W-:Y:S01]  /*4270*/  IMAD.U32 R50, R50, 0x10000, RZ ;  /* 0x0001000032327824 */ /* 0x000fe200078e00ff */
[----:B------:R-:W-:Y:S01]  /*4280*/  F2FP.SATFINITE.E4M3.F32.PACK_AB_MERGE_C R48, RZ, R48, RZ ;  /* 0x00000030ff30723e */ /* 0x000fe200048070ff */
[----:B------:R-:W-:-:S01]  /*4290*/  FADD R26, R26, R49 ;  /* 0x000000311a1a7221 */ /* 0x000fc20000000000 */
[----:B------:R-:W-:Y:S01]  /*42a0*/  F2FP.SATFINITE.E4M3.F32.PACK_AB_MERGE_C R51, RZ, R51, RZ ;  /* 0x00000033ff33723e */ /* 0x000fe200048070ff */
[----:B------:R-:W-:-:S01]  /*42b0*/  FADD R53, R30, R53 ;  /* 0x000000351e357221 */ /* 0x000fc20000000000 */
[----:B------:R-:W-:Y:S01]  /*42c0*/  F2FP.SATFINITE.E4M3.F32.PACK_AB_MERGE_C R55, RZ, R55, RZ ;  /* 0x00000037ff37723e */ /* 0x000fe200048070ff */
[----:B------:R-:W-:-:S01]  /*42d0*/  FADD R23, R23, R88 ;  /* 0x0000005817177221 */ /* 0x000fc20000000000 */
[----:B------:R-:W-:Y:S01]  /*42e0*/  PRMT R36, R37, 0x7604, R36 ;  /* 0x0000760425247816 */ /* 0x000fe20000000024 */
[----:B------:R-:W-:-:S01]  /*42f0*/  FADD R26, R26, R53 ;  /* 0x000000351a1a7221 */ /* 0x000fc20000000000 */
[----:B------:R-:W-:Y:S01]  /*4300*/  LOP3.LUT R32, R32, 0xff, RZ, 0xc0, !PT ;  /* 0x000000ff20207812 */ /* 0x000fe200078ec0ff */
[----:B------:R-:W-:Y:S01]  /*4310*/  FMUL R56, R56, R14 ;  /* 0x0000000e38387220 */ /* 0x000fe20000400000 */
[----:B------:R-:W-:Y:S01]  /*4320*/  LOP3.LUT R33, R33, 0xffff, RZ, 0xc0, !PT ;  /* 0x0000ffff21217812 */ /* 0x000fe200078ec0ff */
[----:B------:R-:W-:-:S01]  /*4330*/  FADD R26, R23, R26 ;  /* 0x0000001a171a7221 */ /* 0x000fc20000000000 */
[----:B------:R-:W-:Y:S01]  /*4340*/  LOP3.LUT R17, R17, 0xff, RZ, 0xc0, !PT ;  /* 0x000000ff11117812 */ /* 0x000fe200078ec0ff */
[-C--:B------:R-:W-:Y:S01]  /*4350*/  FMUL R57, R57, R14.reuse ;  /* 0x0000000e39397220 */ /* 0x080fe20000400000 */
[----:B------:R-:W-:Y:S01]  /*4360*/  LOP3.LUT R18, R18, 0xffff, RZ, 0xc0, !PT ;  /* 0x0000ffff12127812 */ /* 0x000fe200078ec0ff */
[-C--:B------:R-:W-:Y:S01]  /*4370*/  FMUL R60, R60, R14.reuse ;  /* 0x0000000e3c3c7220 */ /* 0x080fe20000400000 */
[----:B------:R-:W-:Y:S01]  /*4380*/  LOP3.LUT R24, R24, 0xff0000, R31, 0xf8, !PT ;  /* 0x00ff000018187812 */ /* 0x000fe200078ef81f */
[-C--:B------:R-:W-:Y:S01]  /*4390*/  FMUL R61, R61, R14.reuse ;  /* 0x0000000e3d3d7220 */ /* 0x080fe20000400000 */
[----:B------:R-:W-:Y:S01]  /*43a0*/  LOP3.LUT R28, R28, 0xff0000, R41, 0xf8, !PT ;  /* 0x00ff00001c1c7812 */ /* 0x000fe200078ef829 */
[-C--:B------:R-:W-:Y:S01]  /*43b0*/  FMUL R64, R64, R14.reuse ;  /* 0x0000000e40407220 */ /* 0x080fe20000400000 */
[----:B------:R-:W-:Y:S01]  /*43c0*/  LOP3.LUT R38, R38, 0xffff, RZ, 0xc0, !PT ;  /* 0x0000ffff26267812 */ /* 0x000fe200078ec0ff */
[-C--:B------:R-:W-:Y:S01]  /*43d0*/  FMUL R65, R65, R14.reuse ;  /* 0x0000000e41417220 */ /* 0x080fe20000400000 */
[----:B------:R-:W-:Y:S01]  /*43e0*/  LOP3.LUT R47, R47, 0xffff, RZ, 0xc0, !PT ;  /* 0x0000ffff2f2f7812 */ /* 0x000fe200078ec0ff */
[-C--:B------:R-:W-:Y:S01]  /*43f0*/  FMUL R68, R68, R14.reuse ;  /* 0x0000000e44447220 */ /* 0x080fe20000400000 */
[----:B------:R-:W-:Y:S01]  /*4400*/  LOP3.LUT R48, R48, 0xffff, RZ, 0xc0, !PT ;  /* 0x0000ffff30307812 */ /* 0x000fe200078ec0ff */
[----:B------:R-:W-:Y:S01]  /*4410*/  IMAD.SHL.U32 R13, R38, 0x1000000, RZ ;  /* 0x01000000260d7824 */ /* 0x000fe200078e00ff */
[----:B------:R-:W-:Y:S01]  /*4420*/  LOP3.LUT R51, R51, 0xffff, RZ, 0xc0, !PT ;  /* 0x0000ffff33337812 */ /* 0x000fe200078ec0ff */
[----:B------:R-:W-:Y:S01]  /*4430*/  IMAD.SHL.U32 R47, R47, 0x1000000, RZ ;  /* 0x010000002f2f7824 */ /* 0x000fe200078e00ff */
[----:B------:R-:W-:Y:S01]  /*4440*/  LOP3.LUT R55, R55, 0xffff, RZ, 0xc0, !PT ;  /* 0x0000ffff37377812 */ /* 0x000fe200078ec0ff */
[----:B------:R-:W-:Y:S01]  /*4450*/  IMAD.SHL.U32 R48, R48, 0x1000000, RZ ;  /* 0x0100000030307824 */ /* 0x000fe200078e00ff */
[----:B------:R-:W-:Y:S01]  /*4460*/  LOP3.LUT R36, R36, 0xff0000, R39, 0xf8, !PT ;  /* 0x00ff000024247812 */ /* 0x000fe200078ef827 */
[----:B------:R-:W-:Y:S01]  /*4470*/  IMAD.SHL.U32 R12, R51, 0x1000000, RZ ;  /* 0x01000000330c7824 */ /* 0x000fe200078e00ff */
[----:B------:R-:W-:Y:S01]  /*4480*/  PRMT R32, R33, 0x7604, R32 ;  /* 0x0000760421207816 */ /* 0x000fe20000000020 */
[----:B------:R-:W-:Y:S01]  /*4490*/  IMAD.SHL.U32 R55, R55, 0x1000000, RZ ;  /* 0x0100000037377824 */ /* 0x000fe200078e00ff */
[----:B------:R-:W-:Y:S01]  /*44a0*/  PRMT R17, R18, 0x7604, R17 ;  /* 0x0000760412117816 */ /* 0x000fe20000000011 */
[-C--:B------:R-:W-:Y:S01]  /*44b0*/  FMUL R69, R69, R14.reuse ;  /* 0x0000000e45457220 */ /* 0x080fe20000400000 */
[----:B------:R-:W-:Y:S01]  /*44c0*/  LOP3.LUT R11, R24, R11, RZ, 0xfc, !PT ;  /* 0x0000000b180b7212 */ /* 0x000fe200078efcff */
[-C--:B------:R-:W-:Y:S01]  /*44d0*/  FMUL R72, R72, R14.reuse ;  /* 0x0000000e48487220 */ /* 0x080fe20000400000 */
[----:B------:R-:W-:Y:S01]  /*44e0*/  LOP3.LUT R28, R28, R45, RZ, 0xfc, !PT ;  /* 0x0000002d1c1c7212 */ /* 0x000fe200078efcff */
[-C--:B------:R-:W-:Y:S01]  /*44f0*/  FMUL R73, R73, R14.reuse ;  /* 0x0000000e49497220 */ /* 0x080fe20000400000 */
[----:B------:R-:W-:Y:S01]  /*4500*/  FSETP.GEU.AND P4, PT, R43, -126, PT ;  /* 0xc2fc00002b00780b */ /* 0x000fe20003f8e000 */
[-C--:B------:R-:W-:Y:S01]  /*4510*/  FMUL R76, R76, R14.reuse ;  /* 0x0000000e4c4c7220 */ /* 0x080fe20000400000 */
[----:B------:R-:W-:Y:S01]  /*4520*/  LOP3.LUT R36, R36, R15, RZ, 0xfc, !PT ;  /* 0x0000000f24247212 */ /* 0x000fe200078efcff */
[-C--:B------:R-:W-:Y:S01]  /*4530*/  FMUL R77, R77, R14.reuse ;  /* 0x0000000e4d4d7220 */ /* 0x080fe20000400000 */
[----:B------:R-:W-:Y:S01]  /*4540*/  LOP3.LUT R32, R32, 0xff0000, R35, 0xf8, !PT ;  /* 0x00ff000020207812 */ /* 0x000fe200078ef823 */
[-C--:B------:R-:W-:Y:S01]  /*4550*/  FMUL R80, R80, R14.reuse ;  /* 0x0000000e50507220 */ /* 0x080fe20000400000 */
[----:B------:R-:W-:Y:S01]  /*4560*/  LOP3.LUT R17, R17, 0xff0000, R46, 0xf8, !PT ;  /* 0x00ff000011117812 */ /* 0x000fe200078ef82e */
[-C--:B------:R-:W-:Y:S01]  /*4570*/  FMUL R81, R81, R14.reuse ;  /* 0x0000000e51517220 */ /* 0x080fe20000400000 */
[----:B------:R-:W-:Y:S01]  /*4580*/  LOP3.LUT R19, R19, 0xff0000, R50, 0xf8, !PT ;  /* 0x00ff000013137812 */ /* 0x000fe200078ef832 */
[-C--:B------:R-:W-:Y:S01]  /*4590*/  FMUL R84, R84, R14.reuse ;  /* 0x0000000e54547220 */ /* 0x080fe20000400000 */
[----:B------:R-:W-:Y:S01]  /*45a0*/  SEL R16, R28, R11, P1 ;  /* 0x0000000b1c107207 */ /* 0x000fe20000800000 */
[----:B------:R-:W-:Y:S01]  /*45b0*/  FMUL R85, R85, R14 ;  /* 0x0000000e55557220 */ /* 0x000fe20000400000 */
[----:B------:R-:W-:Y:S01]  /*45c0*/  SEL R15, R11, R28, P1 ;  /* 0x0000001c0b0f7207 */ /* 0x000fe20000800000 */
[----:B------:R-:W-:Y:S01]  /*45d0*/  IMAD.MOV.U32 R11, RZ, RZ, 0x3021 ;  /* 0x00003021ff0b7424 */ /* 0x000fe200078e00ff */
[----:B------:R-:W-:Y:S01]  /*45e0*/  LOP3.LUT R13, R32, R13, RZ, 0xfc, !PT ;  /* 0x0000000d200d7212 */ /* 0x000fe200078efcff */
[----:B------:R-:W-:Y:S01]  /*45f0*/  @!P4 FMUL R43, R43, 0.5 ;  /* 0x3f0000002b2bc820 */ /* 0x000fe20000400000 */
[----:B------:R-:W-:-:S02]  /*4600*/  LOP3.LUT R44, R44, R47, RZ, 0xfc, !PT ;  /* 0x0000002f2c2c7212 */ /* 0x000fc400078efcff */
[----:B------:R-:W-:Y:S02]  /*4610*/  LOP3.LUT R17, R17, R48, RZ, 0xfc, !PT ;  /* 0x0000003011117212 */ /* 0x000fe400078efcff */
[----:B------:R-:W-:Y:S01]  /*4620*/  LOP3.LUT R12, R19, R12, RZ, 0xfc, !PT ;  /* 0x0000000c130c7212 */ /* 0x000fe200078efcff */
[----:B------:R-:W1:Y:S01]  /*4630*/  MUFU.EX2 R43, R43 ;  /* 0x0000002b002b7308 */ /* 0x000e620000000800 */
[----:B------:R-:W-:Y:S02]  /*4640*/  LOP3.LUT R55, R20, R55, RZ, 0xfc, !PT ;  /* 0x0000003714377212 */ /* 0x000fe400078efcff */
[-C--:B------:R-:W-:Y:S02]  /*4650*/  SHF.R.U32.HI R11, RZ, R0.reuse, R11 ;  /* 0x00000000ff0b7219 */ /* 0x080fe4000001160b */
[----:B------:R-:W-:Y:S02]  /*4660*/  SHF.R.U32.HI R21, RZ, R0, R21 ;  /* 0x00000000ff157219 */ /* 0x000fe40000011615 */
[----:B------:R-:W-:-:S02]  /*4670*/  SEL R18, R36, R13, P1 ;  /* 0x0000000d24127207 */ /* 0x000fc40000800000 */
[----:B------:R-:W-:Y:S02]  /*4680*/  SEL R20, R17, R44, P1 ;  /* 0x0000002c11147207 */ /* 0x000fe40000800000 */
[----:B------:R-:W-:Y:S02]  /*4690*/  SEL R22, R55, R12, P1 ;  /* 0x0000000c37167207 */ /* 0x000fe40000800000 */
[----:B------:R-:W-:Y:S02]  /*46a0*/  SEL R13, R13, R36, P1 ;  /* 0x000000240d0d7207 */ /* 0x000fe40000800000 */
[----:B------:R-:W-:Y:S02]  /*46b0*/  SEL R17, R44, R17, P1 ;  /* 0x000000112c117207 */ /* 0x000fe40000800000 */
[----:B------:R-:W-:Y:S01]  /*46c0*/  SEL R55, R12, R55, P1 ;  /* 0x000000370c377207 */ /* 0x000fe20000800000 */
[----:B-1----:R-:W-:Y:S01]  /*46d0*/  @!P4 FMUL R43, R43, R43 ;  /* 0x0000002b2b2bc220 */ /* 0x002fe20000400000 */
[----:B------:R-:W-:-:S02]  /*46e0*/  LOP3.LUT R11, R11, 0xf, RZ, 0xc0, !PT ;  /* 0x0000000f0b0b7812 */ /* 0x000fc400078ec0ff */
[----:B------:R-:W-:Y:S01]  /*46f0*/  LOP3.LUT R12, R21, 0xf, RZ, 0xc0, !PT ;  /* 0x0000000f150c7812 */ /* 0x000fe200078ec0ff */
[----:B------:R-:W-:-:S01]  /*4700*/  FFMA R10, R43, R10, R26 ;  /* 0x0000000a2b0a7223 */ /* 0x000fc2000000001a */
[----:B------:R-:W-:Y:S01]  /*4710*/  SHF.L.U32 R19, R5, 0x1f, RZ ;  /* 0x0000001f05137819 */ /* 0x000fe200000006ff */
[----:B------:R-:W-:Y:S01]  /*4720*/  SHFL.IDX PT, R16, R16, R11, 0x1c1f ;  /* 0x001c1f0b10107589 */ /* 0x000fe200000e0000 */
[-C--:B------:R-:W-:Y:S01]  /*4730*/  FMUL R58, R58, R43.reuse ;  /* 0x0000002b3a3a7220 */ /* 0x080fe20000400000 */
[-C--:B------:R-:W-:Y:S01]  /*4740*/  FMUL R59, R59, R43.reuse ;  /* 0x0000002b3b3b7220 */ /* 0x080fe20000400000 */
[----:B------:R1:W2:Y:S01]  /*4750*/  SYNCS.PHASECHK.TRANS64.TRYWAIT P3, [UR6+0x7000], R19 ;  /* 0x00700013ff0075a7 */ /* 0x0002a20008060146 */
[----:B------:R-:W3:Y:S01]  /*4760*/  SHFL.IDX PT, R15, R15, R12, 0x1c1f ;  /* 0x001c1f0c0f0f7589 */ /* 0x000ee200000e0000 */
[-C--:B------:R-:W-:Y:S01]  /*4770*/  FMUL R62, R62, R43.reuse ;  /* 0x0000002b3e3e7220 */ /* 0x080fe20000400000 */
[-C--:B------:R-:W-:Y:S01]  /*4780*/  FMUL R63, R63, R43.reuse ;  /* 0x0000002b3f3f7220 */ /* 0x080fe20000400000 */
[-C--:B------:R-:W-:Y:S01]  /*4790*/  FMUL R66, R66, R43.reuse ;  /* 0x0000002b42427220 */ /* 0x080fe20000400000 */
[----:B------:R-:W-:Y:S01]  /*47a0*/  SHFL.IDX PT, R18, R18, R11, 0x1c1f ;  /* 0x001c1f0b12127589 */ /* 0x000fe200000e0000 */
[-C--:B------:R-:W-:Y:S01]  /*47b0*/  FMUL R67, R67, R43.reuse ;  /* 0x0000002b43437220 */ /* 0x080fe20000400000 */
[-C--:B------:R-:W-:Y:S01]  /*47c0*/  FMUL R70, R70, R43.reuse ;  /* 0x0000002b46467220 */ /* 0x080fe20000400000 */
[-C--:B------:R-:W-:Y:S01]  /*47d0*/  FMUL R71, R71, R43.reuse ;  /* 0x0000002b47477220 */ /* 0x080fe20000400000 */
[----:B------:R-:W4:Y:S01]  /*47e0*/  SHFL.IDX PT, R13, R13, R12, 0x1c1f ;  /* 0x001c1f0c0d0d7589 */ /* 0x000f2200000e0000 */
[-C--:B------:R-:W-:Y:S01]  /*47f0*/  FMUL R74, R74, R43.reuse ;  /* 0x0000002b4a4a7220 */ /* 0x080fe20000400000 */
[-C--:B------:R-:W-:Y:S01]  /*4800*/  FMUL R75, R75, R43.reuse ;  /* 0x0000002b4b4b7220 */ /* 0x080fe20000400000 */
[-C--:B------:R-:W-:Y:S01]  /*4810*/  FMUL R78, R78, R43.reuse ;  /* 0x0000002b4e4e7220 */ /* 0x080fe20000400000 */
[----:B------:R-:W-:Y:S01]  /*4820*/  SHFL.IDX PT, R20, R20, R11, 0x1c1f ;  /* 0x001c1f0b14147589 */ /* 0x000fe200000e0000 */
[-C--:B------:R-:W-:Y:S01]  /*4830*/  FMUL R79, R79, R43.reuse ;  /* 0x0000002b4f4f7220 */ /* 0x080fe20000400000 */
[-C--:B------:R-:W-:Y:S01]  /*4840*/  FMUL R82, R82, R43.reuse ;  /* 0x0000002b52527220 */ /* 0x080fe20000400000 */
[-C--:B------:R-:W-:Y:S01]  /*4850*/  FMUL R83, R83, R43.reuse ;  /* 0x0000002b53537220 */ /* 0x080fe20000400000 */
[----:B------:R-:W5:Y:S01]  /*4860*/  SHFL.IDX PT, R17, R17, R12, 0x1c1f ;  /* 0x001c1f0c11117589 */ /* 0x000f6200000e0000 */
[-C--:B------:R-:W-:Y:S01]  /*4870*/  FMUL R86, R86, R43.reuse ;  /* 0x0000002b56567220 */ /* 0x080fe20000400000 */
[----:B------:R-:W-:-:S02]  /*4880*/  FMUL R87, R87, R43 ;  /* 0x0000002b57577220 */ /* 0x000fc40000400000 */
[----:B------:R-:W-:Y:S04]  /*4890*/  SHFL.IDX PT, R22, R22, R11, 0x1c1f ;  /* 0x001c1f0b16167589 */ /* 0x000fe800000e0000 */
[----:B------:R-:W1:Y:S01]  /*48a0*/  SHFL.IDX PT, R55, R55, R12, 0x1c1f ;  /* 0x001c1f0c37377589 */ /* 0x000e6200000e0000 */
[CCC-:B---3--:R-:W-:Y:S02]  /*48b0*/  PRMT R24, R16.reuse, R7.reuse, R15.reuse ;  /* 0x0000000710187216 */ /* 0x1c8fe4000000000f */
[-C--:B------:R-:W-:Y:S02]  /*48c0*/  PRMT R25, R16, R8.reuse, R15 ;  /* 0x0000000810197216 */ /* 0x080fe4000000000f */
[C-C-:B----4-:R-:W-:Y:S02]  /*48d0*/  PRMT R26, R18.reuse, R7, R13.reuse ;  /* 0x00000007121a7216 */ /* 0x150fe4000000000d */
[----:B------:R-:W-:-:S02]  /*48e0*/  PRMT R27, R18, R8, R13 ;  /* 0x00000008121b7216 */ /* 0x000fc4000000000d */
[CCC-:B-----5:R-:W-:Y:S02]  /*48f0*/  PRMT R40, R20.reuse, R7.reuse, R17.reuse ;  /* 0x0000000714287216 */ /* 0x1e0fe40000000011 */
[-C--:B------:R-:W-:Y:S02]  /*4900*/  PRMT R41, R20, R8.reuse, R17 ;  /* 0x0000000814297216 */ /* 0x080fe40000000011 */
[C-C-:B-1----:R-:W-:Y:S02]  /*4910*/  PRMT R42, R22.reuse, R7, R55.reuse ;  /* 0x00000007162a7216 */ /* 0x142fe40000000037 */
[----:B------:R-:W-:Y:S01]  /*4920*/  PRMT R43, R22, R8, R55 ;  /* 0x00000008162b7216 */ /* 0x000fe20000000037 */
[----:B--2---:R-:W-:Y:S06]  /*4930*/  @!P0 BRA `(.L_x_27) ;  /* 0x0000000000048947 */ /* 0x004fec0003800000 */
[----:B------:R-:W-:Y:S01]  /*4940*/  BPT.TRAP 0x1 ;  /* 0x000000040000795c */ /* 0x000fe20000300000 */
.L_x_27:
[----:B------:R-:W-:Y:S05]  /*4950*/  @P3 BRA `(.L_x_28) ;  /* 0x0000000000083947 */ /* 0x000fea0003800000 */
[----:B------:R-:W1:Y:S02]  /*4960*/  SYNCS.PHASECHK.TRANS64.TRYWAIT P3, [UR6+0x7000], R19 ;  /* 0x00700013ff0075a7 */ /* 0x000e640008060146 */
[----:B-1----:R-:W-:Y:S05]  /*4970*/  @!P3 BRA `(.L_x_29) ;  /* 0x0000004800c4b947 */ /* 0x002fea0003800000 */
.L_x_28:
[----:B------:R-:W-:Y:S01]  /*4980*/  ULEA UR6, UR14, UR12, 0x8 ;  /* 0x0000000c0e067291 */ /* 0x000fe2000f8e403f */
[----:B------:R-:W-:Y:S01]  /*4990*/  WARPGROUP.ARRIVE ;  /* 0x00000000000079c5 */ /* 0x000fe20000000000 */
[----:B------:R-:W-:-:S07]  /*49a0*/  UMOV UR7, 0x80000020 ;  /* 0x8000002000077882 */ /* 0x000fce0000000000 */
[----:B------:R-:W-:Y:S01]  /*49b0*/  QGMMA.64x64x32.F32.E4M3.E4M3 R56, R24, gdesc[UR4], R56, gsb0 ;  /* 0x00e0000418387df3 */ /* 0x000fe20008000838 */
        /* <DEDUP_REMOVED lines=8> */
.L_x_30:
[----:B------:R-:W-:-:S04]  /*4a40*/  ULEA UR6, UR13, UR37, 0x3 ;  /* 0x000000250d067291 */ /* 0x000fc8000f8e183f */
[----:B------:R-:W-:-:S04]  /*4a50*/  UIADD3 UR6, UR6, 0x7028, URZ ;  /* 0x0000702806067890 */ /* 0x000fc8000fffe03f */
[----:B------:R-:W-:-:S09]  /*4a60*/  UPRMT UR6, URZ, 0x654, UR6 ;  /* 0x000006543f067896 */ /* 0x000fd20008000006 */
[----:B------:R-:W-:Y:S01]  /*4a70*/  SYNCS.ARRIVE.TRANS64.RED.A1T0 RZ, [UR6], RZ ;  /* 0x000000ffffff79a7 */ /* 0x000fe20008100406 */
[----:B------:R-:W-:Y:S05]  /*4a80*/  @P2 BRA `(.L_x_31) ;  /* 0x0000000000042947 */ /* 0x000fea0003800000 */
[----:B------:R-:W-:Y:S01]  /*4a90*/  BPT.TRAP 0x1 ;  /* 0x000000040000795c */ /* 0x000fe20000300000 */
.L_x_31:
[----:B------:R-:W-:-:S04]  /*4aa0*/  UIADD3 UR13, UR13, 0x1, URZ ;  /* 0x000000010d0d7890 */ /* 0x000fc8000fffe03f */
[----:B------:R-:W-:-:S04]  /*4ab0*/  UISETP.NE.AND UP0, UPT, UR13, 0x5, UPT ;  /* 0x000000050d00788c */ /* 0x000fc8000bf05270 */
[----:B------:R-:W-:Y:S01]  /*4ac0*/  USEL UR13, UR13, URZ, UP0 ;  /* 0x0000003f0d0d7287 */ /* 0x000fe20008000000 */
[----:B------:R-:W-:Y:S11]  /*4ad0*/  @!P0 BRA `(.L_x_32) ;  /* 0x0000000000048947 */ /* 0x000ff60003800000 */
[----:B------:R-:W-:Y:S01]  /*4ae0*/  BPT.TRAP 0x1 ;  /* 0x000000040000795c */ /* 0x000fe20000300000 */
.L_x_32:
[----:B------:R-:W-:-:S04]  /*4af0*/  ULEA UR6, UR13, UR37, 0x3 ;  /* 0x000000250d067291 */ /* 0x000fc8000f8e183f */
[----:B------:R-:W-:-:S04]  /*4b00*/  UIADD3 UR6, UR6, 0x7028, URZ ;  /* 0x0000702806067890 */ /* 0x000fc8000fffe03f */
[----:B------:R-:W-:-:S09]  /*4b10*/  UPRMT UR6, URZ, 0x654, UR6 ;  /* 0x000006543f067896 */ /* 0x000fd20008000006 */
[----:B------:R-:W-:Y:S01]  /*4b20*/  SYNCS.ARRIVE.TRANS64.RED.A1T0 RZ, [UR6], RZ ;  /* 0x000000ffffff79a7 */ /* 0x000fe20008100406 */
[----:B------:R-:W-:Y:S05]  /*4b30*/  @P2 BRA `(.L_x_33) ;  /* 0x0000000000042947 */ /* 0x000fea0003800000 */
[----:B------:R-:W-:Y:S01]  /*4b40*/  BPT.TRAP 0x1 ;  /* 0x000000040000795c */ /* 0x000fe20000300000 */
.L_x_33:
[----:B------:R-:W-:Y:S01]  /*4b50*/  UIADD3 UR14, UR14, 0x1, URZ ;  /* 0x000000010e0e7890 */ /* 0x000fe2000fffe03f */
[C---:B------:R-:W-:Y:S01]  /*4b60*/  ISETP.GT.AND P3, PT, R3.reuse, 0x2, PT ;  /* 0x000000020300780c */ /* 0x040fe20003f64270 */
[----:B------:R-:W-:Y:S01]  /*4b70*/  UIADD3 UR13, UR13, 0x1, URZ ;  /* 0x000000010d0d7890 */ /* 0x000fe2000fffe03f */
[----:B------:R-:W-:Y:S01]  /*4b80*/  VIADD R3, R3, 0xffffffff ;  /* 0xffffffff03037836 */ /* 0x000fe20000000000 */
[----:B------:R-:W-:Y:S01]  /*4b90*/  UISETP.NE.AND UP2, UPT, UR14, 0x5, UPT ;  /* 0x000000050e00788c */ /* 0x000fe2000bf45270 */
[----:B------:R-:W-:Y:S01]  /*4ba0*/  VIADD R2, R2, 0x40 ;  /* 0x0000004002027836 */ /* 0x000fe20000000000 */
[----:B------:R-:W-:Y:S01]  /*4bb0*/  UISETP.NE.AND UP0, UPT, UR13, 0x5, UPT ;  /* 0x000000050d00788c */ /* 0x000fe2000bf05270 */
[----:B------:R-:W-:Y:S01]  /*4bc0*/  IMAD.MOV.U32 R13, RZ, RZ, R4 ;  /* 0x000000ffff0d7224 */ /* 0x000fe200078e0004 */
[----:B------:R-:W-:Y:S01]  /*4bd0*/  USEL UR6, URZ, 0x1, UP2 ;  /* 0x000000013f067887 */ /* 0x000fe20009000000 */
[----:B------:R-:W-:Y:S01]  /*4be0*/  IMAD.MOV.U32 R15, RZ, RZ, R6 ;  /* 0x000000ffff0f7224 */ /* 0x000fe200078e0006 */
[----:B------:R-:W-:-:S02]  /*4bf0*/  USEL UR13, UR13, URZ, UP0 ;  /* 0x0000003f0d0d7287 */ /* 0x000fc40008000000 */
[----:B------:R-:W-:Y:S02]  /*4c00*/  USEL UR14, UR14, URZ, UP2 ;  /* 0x0000003f0e0e7287 */ /* 0x000fe40009000000 */
[----:B------:R-:W-:Y:S01]  /*4c10*/  LOP3.LUT R5, R5, UR6, RZ, 0x3c, !PT ;  /* 0x0000000605057c12 */ /* 0x000fe2000f8e3cff */
[----:B------:R-:W-:Y:S09]  /*4c20*/  @P3 BRA `(.L_x_34) ;  /* 0xffffffe000743947 */ /* 0x000ff2000383ffff */
.L_x_23:
[----:B------:R-:W-:-:S13]  /*4c30*/  ISETP.GE.AND P3, PT, R3, 0x1, PT ;  /* 0x000000010300780c */ /* 0x000fda0003f66270 */
[----:B------:R-:W-:Y:S05]  /*4c40*/  @!P3 BRA `(.L_x_35) ;  /* 0x0000002000a8b947 */ /* 0x000fea0003800000 */
[----:B------:R-:W-:Y:S01]  /*4c50*/  IMAD.MOV.U32 R17, RZ, RZ, R4 ;  /* 0x000000ffff117224 */ /* 0x000fe200078e0004 */
[----:B------:R-:W-:Y:S01]  /*4c60*/  ULDC UR16, c[0x0][0x28c] ;  /* 0x0000a30000107ab9 */ /* 0x000fe20000000800 */
[----:B------:R-:W-:Y:S01]  /*4c70*/  IMAD.MOV.U32 R18, RZ, RZ, R6 ;  /* 0x000000ffff127224 */ /* 0x000fe200078e0006 */
[----:B------:R-:W-:-:S06]  /*4c80*/  ULDC UR17, c[0x0][0x604] ;  /* 0x0001810000117ab9 */ /* 0x000fcc0000000800 */
.L_x_46:
[----:B-1----:R-:W-:Y:S05]  /*4c90*/  @!P0 BRA `(.L_x_36) ;  /* 0x0000000000048947 */ /* 0x002fea0003800000 */
[----:B------:R-:W-:Y:S01]  /*4ca0*/  BPT.TRAP 0x1 ;  /* 0x000000040000795c */ /* 0x000fe20000300000 */
.L_x_36:
[----:B------:R-:W-:Y:S01]  /*4cb0*/  ULEA UR6, UR14, UR37, 0x3 ;  /* 0x000000250e067291 */ /* 0x000fe2000f8e183f */
[----:B------:R-:W-:-:S08]  /*4cc0*/  SHF.L.U32 R0, R5, 0x1f, RZ ;  /* 0x0000001f05007819 */ /* 0x000fd000000006ff */
[----:B------:R-:W2:Y:S02]  /*4cd0*/  SYNCS.PHASECHK.TRANS64.TRYWAIT P3, [UR6+0x7000], R0 ;  /* 0x00700000ff0075a7 */ /* 0x000ea40008060146 */
[----:B--2---:R-:W-:Y:S05]  /*4ce0*/  @!P3 BRA `(.L_x_37) ;  /* 0x000000480000b947 */ /* 0x004fea0003800000 */
.L_x_105:
        /* <DEDUP_REMOVED lines=10> */
[----:B--2---:R-:W-:Y:S01]  /*4d90*/  LOP3.LUT R0, R5, UR6, RZ, 0x3c, !PT ;  /* 0x0000000605007c12 */ /* 0x004fe2000f8e3cff */
[----:B------:R-:W-:Y:S02]  /*4da0*/  WARPGROUP.DEPBAR.LE gsb0, 0x0 ;  /* 0x00008000000079c5 */ /* 0x000fe40000010000 */
[----:B------:R-:W-:-:S06]  /*4db0*/  WARPGROUP.ARRIVE ;  /* 0x00000000000079c5 */ /* 0x000fcc0000000000 */
[----:B------:R-:W-:Y:S03]  /*4dc0*/  QGMMA.64x64x32.F32.E4M3.E4M3 R24, gdesc[UR8], R24, gsb0 ;  /* 0x00e00000081879f3 */ /* 0x000fe60008000818 */
[----:B------:R-:W-:Y:S02]  /*4dd0*/  WARPGROUP.DEPBAR.LE gsb0, 0x0 ;  /* 0x00008000000079c5 */ /* 0x000fe40000010000 */
[----:B------:R-:W-:Y:S05]  /*4de0*/  @!P0 BRA `(.L_x_38) ;  /* 0x0000000000048947 */ /* 0x000fea0003800000 */
[----:B------:R-:W-:Y:S01]  /*4df0*/  BPT.TRAP 0x1 ;  /* 0x000000040000795c */ /* 0x000fe20000300000 */
.L_x_38:
[C---:B------:R-:W-:Y:S01]  /*4e00*/  VIADD R4, R2.reuse, 0x1 ;  /* 0x0000000102047836 */ /* 0x040fe20000000000 */
[C---:B------:R-:W-:Y:S01]  /*4e10*/  ISETP.GE.AND P6, PT, R2.reuse, UR16, PT ;  /* 0x0000001002007c0c */ /* 0x040fe2000bfc6270 */
[C---:B------:R-:W-:Y:S01]  /*4e20*/  VIADD R5, R2.reuse, 0x8 ;  /* 0x0000000802057836 */ /* 0x040fe20000000000 */
[----:B------:R-:W-:Y:S01]  /*4e30*/  P2R R20, PR, RZ, 0x4 ;  /* 0x00000004ff147803 */ /* 0x000fe20000000000 */
[----:B------:R-:W-:Y:S01]  /*4e40*/  VIADD R6, R2, 0x9 ;  /* 0x0000000902067836 */ /* 0x000fe20000000000 */
[----:B------:R-:W-:Y:S01]  /*4e50*/  ISETP.GE.AND P4, PT, R4, UR16, PT ;  /* 0x0000001004007c0c */ /* 0x000fe2000bf86270 */
[C---:B------:R-:W-:Y:S01]  /*4e60*/  VIADD R4, R2.reuse, 0x10 ;  /* 0x0000001002047836 */ /* 0x040fe20000000000 */
[----:B------:R-:W-:Y:S01]  /*4e70*/  ISETP.GE.AND P5, PT, R5, UR16, PT ;  /* 0x0000001005007c0c */ /* 0x000fe2000bfa6270 */
[----:B------:R-:W-:Y:S01]  /*4e80*/  VIADD R21, R2, 0x20 ;  /* 0x0000002002157836 */ /* 0x000fe20000000000 */
[----:B------:R-:W-:Y:S01]  /*4e90*/  FSEL R5, R26, -INF , !P6 ;  /* 0xff8000001a057808 */ /* 0x000fe20007000000 */
[----:B-1----:R-:W-:Y:S01]  /*4ea0*/  VIADD R14, R2, 0x28 ;  /* 0x00000028020e7836 */ /* 0x002fe20000000000 */
[----:B------:R-:W-:Y:S01]  /*4eb0*/  FSEL R24, R24, -INF , !P6 ;  /* 0xff80000018187808 */ /* 0x000fe20007000000 */
[----:B------:R-:W-:Y:S01]  /*4ec0*/  VIADD R22, R2, 0x31 ;  /* 0x0000003102167836 */ /* 0x000fe20000000000 */
[----:B------:R-:W-:Y:S01]  /*4ed0*/  ISETP.GE.AND P6, PT, R4, UR16, PT ;  /* 0x0000001004007c0c */ /* 0x000fe2000bfc6270 */
[C---:B------:R-:W-:Y:S01]  /*4ee0*/  VIADD R23, R2.reuse, 0x38 ;  /* 0x0000003802177836 */ /* 0x040fe20000000000 */
[----:B------:R-:W-:Y:S01]  /*4ef0*/  FSEL R27, R27, -INF , !P4 ;  /* 0xff8000001b1b7808 */ /* 0x000fe20006000000 */
[----:B------:R-:W-:Y:S01]  /*4f00*/  VIADD R26, R2, 0x39 ;  /* 0x00000039021a7836 */ /* 0x000fe20000000000 */
[----:B------:R-:W-:Y:S01]  /*4f10*/  FMNMX R4, R5, R18, !PT ;  /* 0x0000001205047209 */ /* 0x000fe20007800000 */
[----:B------:R-:W-:Y:S01]  /*4f20*/  ULEA UR6, UR14, UR37, 0x3 ;  /* 0x000000250e067291 */ /* 0x000fe2000f8e183f */
[----:B------:R-:W-:Y:S01]  /*4f30*/  ISETP.GE.AND P3, PT, R6, UR16, PT ;  /* 0x0000001006007c0c */ /* 0x000fe2000bf66270 */
[----:B------:R-:W-:Y:S01]  /*4f40*/  VIADD R6, R2, 0x11 ;  /* 0x0000001102067836 */ /* 0x000fe20000000000 */
[----:B------:R-:W-:-:S02]  /*4f50*/  FSEL R30, R30, -INF , !P5 ;  /* 0xff8000001e1e7808 */ /* 0x000fc40006800000 */
[----:B------:R-:W-:Y:S02]  /*4f60*/  FMNMX R13, R27, R4, !PT ;  /* 0x000000041b0d7209 */ /* 0x000fe40007800000 */
[----:B------:R-:W-:Y:S02]  /*4f70*/  FSEL R25, R25, -INF , !P4 ;  /* 0xff80000019197808 */ /* 0x000fe40006000000 */
[----:B------:R-:W-:Y:S01]  /*4f80*/  ISETP.GE.AND P4, PT, R6, UR16, PT ;  /* 0x0000001006007c0c */ /* 0x000fe2000bf86270 */
[----:B------:R-:W-:Y:S01]  /*4f90*/  VIADD R6, R2, 0x18 ;  /* 0x0000001802067836 */ /* 0x000fe20000000000 */
[----:B------:R-:W-:Y:S02]  /*4fa0*/  FSEL R31, R31, -INF , !P3 ;  /* 0xff8000001f1f7808 */ /* 0x000fe40005800000 */
[----:B------:R-:W-:Y:S02]  /*4fb0*/  FMNMX R4, R30, R13, !PT ;  /* 0x0000000d1e047209 */ /* 0x000fe40007800000 */
        /* <DEDUP_REMOVED lines=8> */
[----:B------:R-:W-:Y:S01]  /*5040*/  ISETP.GE.AND P3, PT, R6, UR16, PT ;  /* 0x0000001006007c0c */ /* 0x000fe2000bf66270 */
[----:B------:R-:W-:Y:S01]  /*5050*/  VIADD R6, R2, 0x21 ;  /* 0x0000002102067836 */ /* 0x000fe20000000000 */
[----:B------:R-:W-:Y:S02]  /*5060*/  FSEL R38, R38, -INF , !P5 ;  /* 0xff80000026267808 */ /* 0x000fe40006800000 */
[----:B------:R-:W-:Y:S02]  /*5070*/  FMNMX R13, R35, R4, !PT ;  /* 0x00000004230d7209 */ /* 0x000fe40007800000 */
[----:B------:R-:W-:Y:S02]  /*5080*/  ISETP.GE.AND P2, PT, R21, UR16, PT ;  /* 0x0000001015007c0c */ /* 0x000fe4000bf46270 */
[----:B------:R-:W-:Y:S02]  /*5090*/  FSEL R39, R39, -INF , !P3 ;  /* 0xff80000027277808 */ /* 0x000fe40005800000 */
[----:B------:R-:W-:-:S02]  /*50a0*/  FMNMX R4, R38, R13, !PT ;  /* 0x0000000d26047209 */ /* 0x000fc40007800000 */
[----:B------:R-:W-:Y:S02]  /*50b0*/  P2R R16, PR, RZ, 0x2 ;  /* 0x00000002ff107803 */ /* 0x000fe40000000000 */
[----:B------:R-:W-:Y:S01]  /*50c0*/  ISETP.GE.AND P1, PT, R6, UR16, PT ;  /* 0x0000001006007c0c */ /* 0x000fe2000bf26270 */
[----:B------:R-:W-:Y:S01]  /*50d0*/  VIADD R6, R2, 0x29 ;  /* 0x0000002902067836 */ /* 0x000fe20000000000 */
[----:B------:R-:W-:Y:S02]  /*50e0*/  FSEL R42, R42, -INF , !P2 ;  /* 0xff8000002a2a7808 */ /* 0x000fe40005000000 */
[----:B------:R-:W-:Y:S02]  /*50f0*/  FMNMX R13, R39, R4, !PT ;  /* 0x00000004270d7209 */ /* 0x000fe40007800000 */
[----:B------:R-:W-:Y:S02]  /*5100*/  P2R R19, PR, RZ, 0x1 ;  /* 0x00000001ff137803 */ /* 0x000fe40000000000 */
[----:B------:R-:W-:-:S02]  /*5110*/  ISETP.GE.AND P0, PT, R14, UR16, PT ;  /* 0x000000100e007c0c */ /* 0x000fc4000bf06270 */
[----:B------:R-:W-:Y:S02]  /*5120*/  FSEL R43, R43, -INF , !P1 ;  /* 0xff8000002b2b7808 */ /* 0x000fe40004800000 */
[----:B------:R-:W-:Y:S02]  /*5130*/  FMNMX R4, R42, R13, !PT ;  /* 0x0000000d2a047209 */ /* 0x000fe40007800000 */
[----:B------:R-:W-:Y:S01]  /*5140*/  ISETP.GE.AND P2, PT, R6, UR16, PT ;  /* 0x0000001006007c0c */ /* 0x000fe2000bf46270 */
[----:B------:R-:W-:Y:S01]  /*5150*/  VIADD R6, R2, 0x30 ;  /* 0x0000003002067836 */ /* 0x000fe20000000000 */
[----:B------:R-:W-:Y:S02]  /*5160*/  FSEL R46, R46, -INF , !P0 ;  /* 0xff8000002e2e7808 */ /* 0x000fe40004000000 */
[----:B------:R-:W-:Y:S02]  /*5170*/  FMNMX R13, R43, R4, !PT ;  /* 0x000000042b0d7209 */ /* 0x000fe40007800000 */
[----:B------:R-:W-:-:S02]  /*5180*/  FSEL R37, R37, -INF , !P3 ;  /* 0xff80000025257808 */ /* 0x000fc40005800000 */
[----:B------:R-:W-:Y:S02]  /*5190*/  FSEL R47, R47, -INF , !P2 ;  /* 0xff8000002f2f7808 */ /* 0x000fe40005000000 */
[----:B------:R-:W-:Y:S02]  /*51a0*/  FMNMX R4, R46, R13, !PT ;  /* 0x0000000d2e047209 */ /* 0x000fe40007800000 */
[----:B------:R-:W-:Y:S02]  /*51b0*/  ISETP.GE.AND P3, PT, R6, UR16, PT ;  /* 0x0000001006007c0c */ /* 0x000fe4000bf66270 */
[----:B------:R-:W-:Y:S02]  /*51c0*/  FSEL R33, R33, -INF , !P4 ;  /* 0xff80000021217808 */ /* 0x000fe40006000000 */
[----:B------:R-:W-:Y:S02]  /*51d0*/  FSEL R50, R50, -INF , !P3 ;  /* 0xff80000032327808 */ /* 0x000fe40005800000 */
[----:B------:R-:W-:-:S02]  /*51e0*/  FMNMX R13, R47, R4, !PT ;  /* 0x000000042f0d7209 */ /* 0x000fc40007800000 */
[----:B------:R-:W-:Y:S02]  /*51f0*/  ISETP.GE.AND P4, PT, R22, UR16, PT ;  /* 0x0000001016007c0c */ /* 0x000fe4000bf86270 */
[----:B------:R-:W-:Y:S02]  /*5200*/  FSEL R36, R36, -INF , !P5 ;  /* 0xff80000024247808 */ /* 0x000fe40006800000 */
[----:B------:R-:W-:Y:S02]  /*5210*/  FSEL R51, R51, -INF , !P4 ;  /* 0xff80000033337808 */ /* 0x000fe40006000000 */
[----:B------:R-:W-:Y:S02]  /*5220*/  FMNMX R4, R50, R13, !PT ;  /* 0x0000000d32047209 */ /* 0x000fe40007800000 */
[----:B------:R-:W-:Y:S02]  /*5230*/  ISETP.GE.AND P5, PT, R23, UR16, PT ;  /* 0x0000001017007c0c */ /* 0x000fe4000bfa6270 */
[----:B------:R-:W-:-:S02]  /*5240*/  FSEL R32, R32, -INF , !P6 ;  /* 0xff80000020207808 */ /* 0x000fc40007000000 */
[----:B------:R-:W-:Y:S02]  /*5250*/  FSEL R54, R54, -INF , !P5 ;  /* 0xff80000036367808 */ /* 0x000fe40006800000 */
[----:B------:R-:W-:Y:S02]  /*5260*/  FMNMX R13, R51, R4, !PT ;  /* 0x00000004330d7209 */ /* 0x000fe40007800000 */
[----:B------:R-:W-:Y:S02]  /*5270*/  ISETP.GE.AND P6, PT, R26, UR16, PT ;  /* 0x000000101a007c0c */ /* 0x000fe4000bfc6270 */
[----:B------:R-:W-:Y:S02]  /*5280*/  FMNMX R4, R54, R13, !PT ;  /* 0x0000000d36047209 */ /* 0x000fe40007800000 */
[----:B------:R-:W-:Y:S02]  /*5290*/  FSEL R55, R55, -INF , !P6 ;  /* 0xff80000037377808 */ /* 0x000fe40007000000 */
[----:B------:R-:W-:-:S02]  /*52a0*/  P2R R14, PR, RZ, 0x1 ;  /* 0x00000001ff0e7803 */ /* 0x000fc40000000000 */
[----:B------:R-:W-:Y:S02]  /*52b0*/  FMNMX R4, R55, R4, !PT ;  /* 0x0000000437047209 */ /* 0x000fe40007800000 */
[----:B------:R-:W-:Y:S02]  /*52c0*/  FSEL R45, R45, -INF , !P2 ;  /* 0xff8000002d2d7808 */ /* 0x000fe40005000000 */
[----:B------:R-:W-:Y:S01]  /*52d0*/  ISETP.NE.AND P2, PT, R20, RZ, PT ;  /* 0x000000ff1400720c */ /* 0x000fe20003f45270 */
[----:B------:R-:W1:Y:S01]  /*52e0*/  SHFL.BFLY PT, R13, R4, 0x1, 0x1f ;  /* 0x0c201f00040d7f89 */ /* 0x000e6200000e0000 */
[----:B------:R-:W-:Y:S02]  /*52f0*/  P2R R15, PR, RZ, 0x2 ;  /* 0x00000002ff0f7803 */ /* 0x000fe40000000000 */
[----:B------:R-:W-:Y:S02]  /*5300*/  ISETP.GE.AND P1, PT, R21, UR16, PT ;  /* 0x0000001015007c0c */ /* 0x000fe4000bf26270 */
[----:B------:R-:W-:-:S02]  /*5310*/  FSEL R53, R53, -INF , !P6 ;  /* 0xff80000035357808 */ /* 0x000fc40007000000 */
[----:B------:R-:W-:Y:S02]  /*5320*/  FSEL R40, R40, -INF , !P1 ;  /* 0xff80000028287808 */ /* 0x000fe40004800000 */
[----:B------:R-:W-:Y:S02]  /*5330*/  FSEL R48, R48, -INF , !P3 ;  /* 0xff80000030307808 */ /* 0x000fe40005800000 */
[----:B------:R-:W-:Y:S02]  /*5340*/  FSEL R52, R52, -INF , !P5 ;  /* 0xff80000034347808 */ /* 0x000fe40006800000 */
[----:B------:R-:W-:Y:S02]  /*5350*/  ISETP.NE.AND P1, PT, R15, RZ, PT ;  /* 0x000000ff0f00720c */ /* 0x000fe40003f25270 */
[----:B------:R-:W-:Y:S02]  /*5360*/  FSEL R49, R49, -INF , !P4 ;  /* 0xff80000031317808 */ /* 0x000fe40006000000 */
[----:B------:R-:W-:-:S02]  /*5370*/  FSEL R41, R41, -INF , !P1 ;  /* 0xff80000029297808 */ /* 0x000fc40004800000 */
[----:B------:R-:W-:Y:S02]  /*5380*/  ISETP.NE.AND P1, PT, R16, RZ, PT ;  /* 0x000000ff1000720c */ /* 0x000fe40003f25270 */
[----:B-1----:R-:W-:Y:S02]  /*5390*/  FMNMX R13, R4, R13, !PT ;  /* 0x0000000d040d7209 */ /* 0x002fe40007800000 */
[----:B------:R-:W-:-:S03]  /*53a0*/  FMNMX R4, R24, R17, !PT ;  /* 0x0000001118047209 */ /* 0x000fc60007800000 */
[----:B------:R-:W1:Y:S02]  /*53b0*/  SHFL.BFLY PT, R6, R13, 0x2, 0x1f ;  /* 0x0c401f000d067f89 */ /* 0x000e6400000e0000 */
[----:B-1----:R-:W-:-:S04]  /*53c0*/  FMNMX R6, R13, R6, !PT ;  /* 0x000000060d067209 */ /* 0x002fc80007800000 */
[----:B------:R-:W-:-:S04]  /*53d0*/  FSETP.NEU.AND P0, PT, R6, -INF , PT ;  /* 0xff8000000600780b */ /* 0x000fc80003f0d000 */
[----:B------:R-:W-:Y:S02]  /*53e0*/  FSEL R89, R6, RZ, P0 ;  /* 0x000000ff06597208 */ /* 0x000fe40000000000 */
[----:B------:R-:W-:-:S03]  /*53f0*/  ISETP.NE.AND P0, PT, R14, RZ, PT ;  /* 0x000000ff0e00720c */ /* 0x000fc60003f05270 */
[C---:B------:R-:W-:Y:S01]  /*5400*/  FMUL R20, R89.reuse, UR17 ;  /* 0x0000001159147c20 */ /* 0x040fe20008400000 */
[----:B------:R-:W-:Y:S01]  /*5410*/  FSEL R44, R44, -INF , !P0 ;  /* 0xff8000002c2c7808 */ /* 0x000fe20004000000 */
[----:B------:R-:W-:-:S01]  /*5420*/  FADD R89, -R89, R18 ;  /* 0x0000001259597221 */ /* 0x000fc20000000100 */
[----:B------:R-:W-:Y:S01]  /*5430*/  ISETP.NE.AND P0, PT, R19, RZ, PT ;  /* 0x000000ff1300720c */ /* 0x000fe20003f05270 */
[----:B------:R-:W-:-:S01]  /*5440*/  FFMA R14, R5, UR17, -R20 ;  /* 0x00000011050e7c23 */ /* 0x000fc20008000814 */
[----:B------:R-:W-:Y:S01]  /*5450*/  FMNMX R5, R25, R4, !PT ;  /* 0x0000000419057209 */ /* 0x000fe20007800000 */
[----:B------:R-:W-:-:S01]  /*5460*/  FFMA R31, R31, UR17, -R20 ;  /* 0x000000111f1f7c23 */ /* 0x000fc20008000814 */
[--C-:B------:R-:W-:Y:S01]  /*5470*/  FFMA R30, R30, UR17, -R20.reuse ;  /* 0x000000111e1e7c23 */ /* 0x100fe20008000814 */
[----:B------:R-:W-:-:S01]  /*5480*/  FFMA R27, R27, UR17, -R20 ;  /* 0x000000111b1b7c23 */ /* 0x000fc20008000814 */
[----:B------:R-:W-:Y:S01]  /*5490*/  FMNMX R4, R28, R5, !PT ;  /* 0x000000051c047209 */ /* 0x000fe20007800000 */
[----:B------:R-:W-:-:S01]  /*54a0*/  FFMA R16, R39, UR17, -R20 ;  /* 0x0000001127107c23 */ /* 0x000fc20008000814 */
[----:B------:R-:W-:Y:S01]  /*54b0*/  FSETP.GEU.AND P6, PT, R31, -126, PT ;  /* 0xc2fc00001f00780b */ /* 0x000fe20003fce000 */
        /* <DEDUP_REMOVED lines=12> */
[----:B------:R-:W-:Y:S01]  /*5580*/  @!P6 FMUL R31, R31, 0.5 ;  /* 0x3f0000001f1fe820 */ /* 0x000fe20000400000 */
[----:B------:R-:W-:Y:S01]  /*5590*/  FMNMX R4, R36, R5, !PT ;  /* 0x0000000524047209 */ /* 0x000fe20007800000 */
[----:B------:R-:W-:-:S01]  /*55a0*/  FFMA R50, R50, UR17, -R20 ;  /* 0x0000001132327c23 */ /* 0x000fc20008000814 */
[--C-:B------:R-:W-:Y:S01]  /*55b0*/  FFMA R54, R54, UR17, -R20.reuse ;  /* 0x0000001136367c23 */ /* 0x100fe20008000814 */
[----:B------:R-:W-:Y:S01]  /*55c0*/  @!P3 FMUL R14, R14, 0.5 ;  /* 0x3f0000000e0eb820 */ /* 0x000fe20000400000 */
[----:B------:R-:W-:Y:S01]  /*55d0*/  FMNMX R13, R37, R4, !PT ;  /* 0x00000004250d7209 */ /* 0x000fe20007800000 */
[----:B------:R-:W-:-:S01]  /*55e0*/  FFMA R55, R55, UR17, -R20 ;  /* 0x0000001137377c23 */ /* 0x000fc20008000814 */
[----:B------:R-:W-:Y:S01]  /*55f0*/  FMUL R89, R89, UR17 ;  /* 0x0000001159597c20 */ /* 0x000fe20008400000 */
[----:B------:R-:W-:Y:S01]  /*5600*/  @!P5 FMUL R30, R30, 0.5 ;  /* 0x3f0000001e1ed820 */ /* 0x000fe20000400000 */
[----:B------:R-:W-:Y:S01]  /*5610*/  FMNMX R4, R40, R13, !PT ;  /* 0x0000000d28047209 */ /* 0x000fe20007800000 */
[----:B------:R1:W2:Y:S02]  /*5620*/  MUFU.EX2 R88, R14 ;  /* 0x0000000e00587308 */ /* 0x0002a40000000800 */
[----:B------:R-:W-:Y:S01]  /*5630*/  @!P4 FMUL R27, R27, 0.5 ;  /* 0x3f0000001b1bc820 */ /* 0x000fe20000400000 */
[----:B------:R-:W-:-:S04]  /*5640*/  FMNMX R13, R41, R4, !PT ;  /* 0x00000004290d7209 */ /* 0x000fc80007800000 */
[----:B------:R-:W-:Y:S01]  /*5650*/  FMNMX R4, R44, R13, !PT ;  /* 0x0000000d2c047209 */ /* 0x000fe20007800000 */
[----:B------:R-:W3:Y:S01]  /*5660*/  MUFU.EX2 R90, R30 ;  /* 0x0000001e005a7308 */ /* 0x000ee20000000800 */
[----:B-1----:R-:W-:-:S02]  /*5670*/  FFMA R14, R38, UR17, -R20 ;  /* 0x00000011260e7c23 */ /* 0x002fc40008000814 */
[----:B------:R-:W-:-:S04]  /*5680*/  FMNMX R15, R45, R4, !PT ;  /* 0x000000042d0f7209 */ /* 0x000fc80007800000 */
[----:B------:R-:W-:Y:S01]  /*5690*/  FMNMX R4, R48, R15, !PT ;  /* 0x0000000f30047209 */ /* 0x000fe20007800000 */
[----:B------:R-:W1:Y:S01]  /*56a0*/  MUFU.EX2 R13, R31 ;  /* 0x0000001f000d7308 */ /* 0x000e620000000800 */
[----:B--2---:R-:W-:Y:S01]  /*56b0*/  @!P3 FMUL R88, R88, R88 ;  /* 0x000000585858b220 */ /* 0x004fe20000400000 */
[----:B------:R-:W-:Y:S02]  /*56c0*/  FSETP.GEU.AND P3, PT, R34, -126, PT ;  /* 0xc2fc00002200780b */ /* 0x000fe40003f6e000 */
[----:B------:R-:W-:-:S04]  /*56d0*/  FMNMX R15, R49, R4, !PT ;  /* 0x00000004310f7209 */ /* 0x000fc80007800000 */
[----:B------:R-:W2:Y:S01]  /*56e0*/  MUFU.EX2 R5, R27 ;  /* 0x0000001b00057308 */ /* 0x000ea20000000800 */
[----:B---3--:R-:W-:Y:S01]  /*56f0*/  @!P5 FMUL R90, R90, R90 ;  /* 0x0000005a5a5ad220 */ /* 0x008fe20000400000 */
[----:B------:R-:W-:Y:S02]  /*5700*/  FSETP.GEU.AND P5, PT, R14, -126, PT ;  /* 0xc2fc00000e00780b */ /* 0x000fe40003fae000 */
[----:B------:R-:W-:-:S03]  /*5710*/  FMNMX R4, R52, R15, !PT ;  /* 0x0000000f34047209 */ /* 0x000fc60007800000 */
[----:B------:R-:W-:Y:S01]  /*5720*/  @!P3 FMUL R34, R34, 0.5 ;  /* 0x3f0000002222b820 */ /* 0x000fe20000400000 */
[----:B------:R-:W-:Y:S01]  /*5730*/  FMNMX R4, R53, R4, !PT ;  /* 0x0000000435047209 */ /* 0x000fe20007800000 */
[----:B-1----:R-:W-:Y:S01]  /*5740*/  @!P6 FMUL R13, R13, R13 ;  /* 0x0000000d0d0de220 */ /* 0x002fe20000400000 */
[----:B------:R-:W-:Y:S01]  /*5750*/  FSETP.GEU.AND P6, PT, R16, -126, PT ;  /* 0xc2fc00001000780b */ /* 0x000fe20003fce000 */
[----:B------:R-:W1:Y:S02]  /*5760*/  MUFU.EX2 R38, R34 ;  /* 0x0000002200267308 */ /* 0x000e640000000800 */
[----:B------:R-:W3:Y:S02]  /*5770*/  SHFL.BFLY PT, R19, R4, 0x1, 0x1f ;  /* 0x0c201f0004137f89 */ /* 0x000ee400000e0000 */
[----:B------:R-:W-:Y:S01]  /*5780*/  @!P5 FMUL R14, R14, 0.5 ;  /* 0x3f0000000e0ed820 */ /* 0x000fe20000400000 */
[----:B--2---:R-:W-:Y:S01]  /*5790*/  @!P4 FMUL R5, R5, R5 ;  /* 0x000000050505c220 */ /* 0x004fe20000400000 */
[----:B------:R-:W-:-:S02]  /*57a0*/  FSETP.GEU.AND P4, PT, R35, -126, PT ;  /* 0xc2fc00002300780b */ /* 0x000fc40003f8e000 */
[----:B------:R-:W2:Y:S04]  /*57b0*/  MUFU.EX2 R39, R14 ;  /* 0x0000000e00277308 */ /* 0x000ea80000000800 */
[----:B------:R-:W-:-:S04]  /*57c0*/  @!P6 FMUL R16, R16, 0.5 ;  /* 0x3f0000001010e820 */ /* 0x000fc80000400000 */
[----:B------:R-:W4:Y:S01]  /*57d0*/  MUFU.EX2 R42, R16 ;  /* 0x00000010002a7308 */ /* 0x000f220000000800 */
[----:B-1----:R-:W-:Y:S01]  /*57e0*/  @!P3 FMUL R38, R38, R38 ;  /* 0x000000262626b220 */ /* 0x002fe20000400000 */
[----:B------:R-:W-:Y:S01]  /*57f0*/  FSETP.GEU.AND P3, PT, R21, -126, PT ;  /* 0xc2fc00001500780b */ /* 0x000fe20003f6e000 */
[----:B------:R-:W-:-:S05]  /*5800*/  @!P4 FMUL R35, R35, 0.5 ;  /* 0x3f0000002323c820 */ /* 0x000fca0000400000 */
[----:B------:R-:W1:Y:S01]  /*5810*/  MUFU.EX2 R15, R35 ;  /* 0x00000023000f7308 */ /* 0x000e620000000800 */
[----:B--2---:R-:W-:Y:S01]  /*5820*/  @!P5 FMUL R39, R39, R39 ;  /* 0x000000272727d220 */ /* 0x004fe20000400000 */
[----:B---3--:R-:W-:Y:S02]  /*5830*/  FMNMX R4, R4, R19, !PT ;  /* 0x0000001304047209 */ /* 0x008fe40007800000 */
[----:B------:R-:W-:-:S03]  /*5840*/  FSETP.GEU.AND P5, PT, R46, -126, PT ;  /* 0xc2fc00002e00780b */ /* 0x000fc60003fae000 */
[----:B------:R-:W2:Y:S01]  /*5850*/  SHFL.BFLY PT, R19, R4, 0x2, 0x1f ;  /* 0x0c401f0004137f89 */ /* 0x000ea200000e0000 */
[----:B------:R-:W-:Y:S01]  /*5860*/  @!P3 FMUL R21, R21, 0.5 ;  /* 0x3f0000001515b820 */ /* 0x000fe20000400000 */
[----:B----4-:R-:W-:Y:S01]  /*5870*/  @!P6 FMUL R42, R42, R42 ;  /* 0x0000002a2a2ae220 */ /* 0x010fe20000400000 */
[----:B------:R-:W-:Y:S02]  /*5880*/  FSETP.GEU.AND P6, PT, R23, -126, PT ;  /* 0xc2fc00001700780b */ /* 0x000fe40003fce000 */
[----:B------:R3:W4:Y:S01]  /*5890*/  MUFU.EX2 R43, R21 ;  /* 0x00000015002b7308 */ /* 0x0007220000000800 */
[----:B-1----:R-:W-:Y:S01]  /*58a0*/  @!P4 FMUL R15, R15, R15 ;  /* 0x0000000f0f0fc220 */ /* 0x002fe20000400000 */
[----:B------:R-:W-:-:S03]  /*58b0*/  FSETP.GEU.AND P4, PT, R22, -126, PT ;  /* 0xc2fc00001600780b */ /* 0x000fc60003f8e000 */
[----:B------:R-:W-:Y:S01]  /*58c0*/  @!P5 FMUL R46, R46, 0.5 ;  /* 0x3f0000002e2ed820 */ /* 0x000fe20000400000 */
[----:B---3--:R-:W-:-:S05]  /*58d0*/  FFMA R21, R51, UR17, -R20 ;  /* 0x0000001133157c23 */ /* 0x008fca0008000814 */
[----:B------:R-:W-:Y:S01]  /*58e0*/  @!P6 FMUL R23, R23, 0.5 ;  /* 0x3f0000001717e820 */ /* 0x000fe20000400000 */
[----:B------:R-:W1:Y:S01]  /*58f0*/  MUFU.EX2 R47, R46 ;  /* 0x0000002e002f7308 */ /* 0x000e620000000800 */
[----:B----4-:R-:W-:Y:S01]  /*5900*/  @!P3 FMUL R43, R43, R43 ;  /* 0x0000002b2b2bb220 */ /* 0x010fe20000400000 */
[----:B------:R-:W-:Y:S01]  /*5910*/  FSETP.GEU.AND P3, PT, R50, -126, PT ;  /* 0xc2fc00003200780b */ /* 0x000fe20003f6e000 */
[----:B------:R-:W-:-:S05]  /*5920*/  @!P4 FMUL R22, R22, 0.5 ;  /* 0x3f0000001616c820 */ /* 0x000fca0000400000 */
[----:B------:R-:W3:Y:S01]  /*5930*/  MUFU.EX2 R16, R23 ;  /* 0x0000001700107308 */ /* 0x000ee20000000800 */
[----:B--2---:R-:W-:-:S07]  /*5940*/  FMNMX R4, R4, R19, !PT ;  /* 0x0000001304047209 */ /* 0x004fce0007800000 */
[----:B------:R-:W2:Y:S01]  /*5950*/  MUFU.EX2 R14, R22 ;  /* 0x00000016000e7308 */ /* 0x000ea20000000800 */
[----:B-1----:R-:W-:Y:S01]  /*5960*/  @!P5 FMUL R47, R47, R47 ;  /* 0x0000002f2f2fd220 */ /* 0x002fe20000400000 */
[----:B------:R-:W-:Y:S01]  /*5970*/  FSETP.GEU.AND P5, PT, R54, -126, PT ;  /* 0xc2fc00003600780b */ /* 0x000fe20003fae000 */
[----:B------:R-:W-:-:S05]  /*5980*/  @!P3 FMUL R50, R50, 0.5 ;  /* 0x3f0000003232b820 */ /* 0x000fca0000400000 */
[----:B------:R-:W1:Y:S01]  /*5990*/  MUFU.EX2 R51, R50 ;  /* 0x0000003200337308 */ /* 0x000e620000000800 */
[----:B---3--:R-:W-:Y:S01]  /*59a0*/  @!P6 FMUL R16, R16, R16 ;  /* 0x000000101010e220 */ /* 0x008fe20000400000 */
[----:B------:R-:W-:-:S04]  /*59b0*/  FSETP.NEU.AND P6, PT, R4, -INF , PT ;  /* 0xff8000000400780b */ /* 0x000fc80003fcd000 */
[----:B------:R-:W-:Y:S01]  /*59c0*/  FSEL R20, R4, RZ, P6 ;  /* 0x000000ff04147208 */ /* 0x000fe20003000000 */
[----:B------:R-:W-:Y:S01]  /*59d0*/  @!P5 FMUL R54, R54, 0.5 ;  /* 0x3f0000003636d820 */ /* 0x000fe20000400000 */
[----:B------:R-:W-:Y:S01]  /*59e0*/  FSETP.GEU.AND P6, PT, R55, -126, PT ;  /* 0xc2fc00003700780b */ /* 0x000fe20003fce000 */
[----:B--2---:R-:W-:Y:S01]  /*59f0*/  @!P4 FMUL R14, R14, R14 ;  /* 0x0000000e0e0ec220 */ /* 0x004fe20000400000 */
[----:B------:R-:W-:Y:S01]  /*5a00*/  FSETP.GEU.AND P4, PT, R21, -126, PT ;  /* 0xc2fc00001500780b */ /* 0x000fe20003f8e000 */
[----:B------:R-:W2:Y:S01]  /*5a10*/  MUFU.EX2 R92, R54 ;  /* 0x00000036005c7308 */ /* 0x000ea20000000800 */
[C---:B------:R-:W-:Y:S01]  /*5a20*/  FMUL R19, R20.reuse, UR17 ;  /* 0x0000001114137c20 */ /* 0x040fe20008400000 */
[----:B------:R-:W-:Y:S01]  /*5a30*/  FADD R20, -R20, R17 ;  /* 0x0000001114147221 */ /* 0x000fe20000000100 */
[----:B------:R-:W-:-:S01]  /*5a40*/  FADD R17, R88, R43 ;  /* 0x0000002b58117221 */ /* 0x000fc20000000000 */
[----:B------:R-:W-:Y:S01]  /*5a50*/  FADD R18, R5, R14 ;  /* 0x0000000e05127221 */ /* 0x000fe20000000000 */
[----:B------:R-:W-:-:S01]  /*5a60*/  FFMA R24, R24, UR17, -R19 ;  /* 0x0000001118187c23 */ /* 0x000fc20008000813 */
[--C-:B------:R-:W-:Y:S01]  /*5a70*/  FFMA R28, R28, UR17, -R19.reuse ;  /* 0x000000111c1c7c23 */ /* 0x100fe20008000813 */
[----:B------:R-:W-:-:S01]  /*5a80*/  FFMA R25, R25, UR17, -R19 ;  /* 0x0000001119197c23 */ /* 0x000fc20008000813 */
[--C-:B------:R-:W-:Y:S01]  /*5a90*/  FFMA R29, R29, UR17, -R19.reuse ;  /* 0x000000111d1d7c23 */ /* 0x100fe20008000813 */
[----:B-1----:R-:W-:Y:S01]  /*5aa0*/  @!P3 FMUL R51, R51, R51 ;  /* 0x000000333333b220 */ /* 0x002fe20000400000 */
[----:B------:R-:W-:Y:S01]  /*5ab0*/  @!P6 FMUL R55, R55, 0.5 ;  /* 0x3f0000003737e820 */ /* 0x000fe20000400000 */
[----:B------:R-:W-:Y:S01]  /*5ac0*/  FSETP.GEU.AND P3, PT, R24, -126, PT ;  /* 0xc2fc00001800780b */ /* 0x000fe20003f6e000 */
[----:B------:R-:W-:Y:S01]  /*5ad0*/  @!P4 FMUL R21, R21, 0.5 ;  /* 0x3f0000001515c820 */ /* 0x000fe20000400000 */
[----:B------:R-:W-:-:S01]  /*5ae0*/  FFMA R36, R36, UR17, -R19 ;  /* 0x0000001124247c23 */ /* 0x000fc20008000813 */
[----:B------:R-:W1:Y:S01]  /*5af0*/  MUFU.EX2 R91, R55 ;  /* 0x00000037005b7308 */ /* 0x000e620000000800 */
[----:B------:R-:W-:-:S01]  /*5b00*/  FFMA R32, R32, UR17, -R19 ;  /* 0x0000001120207c23 */ /* 0x000fc20008000813 */
[--C-:B------:R-:W-:Y:S01]  /*5b10*/  FFMA R33, R33, UR17, -R19.reuse ;  /* 0x0000001121217c23 */ /* 0x100fe20008000813 */
[----:B--2---:R-:W-:Y:S01]  /*5b20*/  @!P5 FMUL R92, R92, R92 ;  /* 0x0000005c5c5cd220 */ /* 0x004fe20000400000 */
[----:B------:R-:W-:Y:S01]  /*5b30*/  FSETP.GEU.AND P5, PT, R28, -126, PT ;  /* 0xc2fc00001c00780b */ /* 0x000fe20003fae000 */
[----:B------:R-:W-:-:S01]  /*5b40*/  FFMA R37, R37, UR17, -R19 ;  /* 0x0000001125257c23 */ /* 0x000fc20008000813 */
[--C-:B------:R-:W-:Y:S01]  /*5b50*/  FFMA R44, R44, UR17, -R19.reuse ;  /* 0x000000112c2c7c23 */ /* 0x100fe20008000813 */
[----:B------:R-:W-:-:S01]  /*5b60*/  FFMA R40, R40, UR17, -R19 ;  /* 0x0000001128287c23 */ /* 0x000fc20008000813 */
[----:B------:R-:W2:Y:S01]  /*5b70*/  MUFU.EX2 R46, R21 ;  /* 0x00000015002e7308 */ /* 0x000ea20000000800 */
[----:B------:R-:W-:-:S01]  /*5b80*/  FFMA R41, R41, UR17, -R19 ;  /* 0x0000001129297c23 */ /* 0x000fc20008000813 */
[----:B------:R-:W-:Y:S01]  /*5b90*/  @!P3 FMUL R24, R24, 0.5 ;  /* 0x3f0000001818b820 */ /* 0x000fe20000400000 */
[----:B------:R-:W-:-:S01]  /*5ba0*/  FFMA R45, R45, UR17, -R19 ;  /* 0x000000112d2d7c23 */ /* 0x000fc20008000813 */
[--C-:B------:R-:W-:Y:S01]  /*5bb0*/  FFMA R48, R48, UR17, -R19.reuse ;  /* 0x0000001130307c23 */ /* 0x100fe20008000813 */
[----:B------:R-:W-:-:S01]  /*5bc0*/  FFMA R49, R49, UR17, -R19 ;  /* 0x0000001131317c23 */ /* 0x000fc20008000813 */
[--C-:B------:R-:W-:Y:S01]  /*5bd0*/  FFMA R52, R52, UR17, -R19.reuse ;  /* 0x0000001134347c23 */ /* 0x100fe20008000813 */
[----:B------:R-:W-:-:S01]  /*5be0*/  FFMA R19, R53, UR17, -R19 ;  /* 0x0000001135137c23 */ /* 0x000fc20008000813 */
[----:B------:R-:W3:Y:S01]  /*5bf0*/  MUFU.EX2 R21, R24 ;  /* 0x0000001800157308 */ /* 0x000ee20000000800 */
[----:B-1----:R-:W-:Y:S01]  /*5c00*/  @!P6 FMUL R91, R91, R91 ;  /* 0x0000005b5b5be220 */ /* 0x002fe20000400000 */
[----:B------:R-:W-:Y:S01]  /*5c10*/  FSETP.GEU.AND P6, PT, R29, -126, PT ;  /* 0xc2fc00001d00780b */ /* 0x000fe20003fce000 */
[----:B------:R-:W-:Y:S01]  /*5c20*/  @!P5 FMUL R28, R28, 0.5 ;  /* 0x3f0000001c1cd820 */ /* 0x000fe20000400000 */
[----:B------:R-:W-:Y:S01]  /*5c30*/  FADD R34, R38, R51 ;  /* 0x0000003326227221 */ /* 0x000fe20000000000 */
[----:B------:R-:W-:Y:S01]  /*5c40*/  FMUL R20, R20, UR17 ;  /* 0x0000001114147c20 */ /* 0x000fe20008400000 */
[----:B------:R-:W-:-:S02]  /*5c50*/  F2FP.SATFINITE.E4M3.F32.PACK_AB_MERGE_C R43, RZ, R43, RZ ;  /* 0x0000002bff2b723e */ /* 0x000fc400048070ff */
[----:B------:R-:W1:Y:S01]  /*5c60*/  MUFU.EX2 R23, R28 ;  /* 0x0000001c00177308 */ /* 0x000e620000000800 */
[----:B--2---:R-:W-:Y:S01]  /*5c70*/  @!P4 FMUL R46, R46, R46 ;  /* 0x0000002e2e2ec220 */ /* 0x004fe20000400000 */
[----:B------:R-:W-:Y:S02]  /*5c80*/  FSETP.GEU.AND P4, PT, R25, -126, PT ;  /* 0xc2fc00001900780b */ /* 0x000fe40003f8e000 */
[----:B------:R-:W-:Y:S01]  /*5c90*/  F2FP.SATFINITE.E4M3.F32.PACK_AB_MERGE_C R88, RZ, R88, RZ ;  /* 0x00000058ff58723e */ /* 0x000fe200048070ff */
[----:B------:R-:W-:Y:S01]  /*5ca0*/  FADD R35, R15, R46 ;  /* 0x0000002e0f237221 */ /* 0x000fe20000000000 */
[----:B------:R-:W-:Y:S01]  /*5cb0*/  F2FP.SATFINITE.E4M3.F32.PACK_AB_MERGE_C R5, RZ, R5, RZ ;  /* 0x00000005ff05723e */ /* 0x000fe200048070ff */
[----:B------:R-:W-:Y:S01]  /*5cc0*/  @!P6 FMUL R29, R29, 0.5 ;  /* 0x3f0000001d1de820 */ /* 0x000fe20000400000 */
[----:B------:R-:W-:Y:S01]  /*5cd0*/  F2FP.SATFINITE.E4M3.F32.PACK_AB_MERGE_C R38, RZ, R38, RZ ;  /* 0x00000026ff26723e */ /* 0x000fe200048070ff */
[----:B---3--:R-:W-:Y:S01]  /*5ce0*/  @!P3 FMUL R21, R21, R21 ;  /* 0x000000151515b220 */ /* 0x008fe20000400000 */
[----:B------:R-:W-:Y:S01]  /*5cf0*/  FSETP.GEU.AND P3, PT, R32, -126, PT ;  /* 0xc2fc00002000780b */ /* 0x000fe20003f6e000 */
[----:B------:R-:W2:Y:S01]  /*5d00*/  MUFU.EX2 R24, R29 ;  /* 0x0000001d00187308 */ /* 0x000ea20000000800 */
[----:B------:R-:W-:Y:S01]  /*5d10*/  F2FP.SATFINITE.E4M3.F32.PACK_AB_MERGE_C R15, RZ, R15, RZ ;  /* 0x0000000fff0f723e */ /* 0x000fe200048070ff */
[----:B------:R-:W-:Y:S01]  /*5d20*/  IMAD.U32 R88, R88, 0x10000, RZ ;  /* 0x0001000058587824 */ /* 0x000fe200078e00ff */
[----:B------:R-:W-:Y:S01]  /*5d30*/  LOP3.LUT R5, R5, 0xffff, RZ, 0xc0, !PT ;  /* 0x0000ffff05057812 */ /* 0x000fe200078ec0ff */
[----:B------:R-:W-:Y:S01]  /*5d40*/  @!P4 FMUL R25, R25, 0.5 ;  /* 0x3f0000001919c820 */ /* 0x000fe20000400000 */
[----:B------:R-:W-:Y:S01]  /*5d50*/  F2FP.SATFINITE.E4M3.F32.PACK_AB_MERGE_C R14, RZ, R14, RZ ;  /* 0x0000000eff0e723e */ /* 0x000fe200048070ff */
[----:B-1----:R-:W-:Y:S01]  /*5d60*/  @!P5 FMUL R23, R23, R23 ;  /* 0x000000171717d220 */ /* 0x002fe20000400000 */
[----:B------:R-:W-:Y:S01]  /*5d70*/  FSETP.GEU.AND P5, PT, R36, -126, PT ;  /* 0xc2fc00002400780b */ /* 0x000fe20003fae000 */
[----:B------:R-:W1:Y:S01]  /*5d80*/  MUFU.EX2 R22, R25 ;  /* 0x0000001900167308 */ /* 0x000e620000000800 */
[----:B------:R-:W-:Y:S01]  /*5d90*/  F2FP.SATFINITE.E4M3.F32.PACK_AB_MERGE_C R51, RZ, R51, RZ ;  /* 0x00000033ff33723e */ /* 0x000fe200048070ff */
[----:B------:R-:W-:Y:S01]  /*5da0*/  IMAD.U32 R38, R38, 0x10000, RZ ;  /* 0x0001000026267824 */ /* 0x000fe200078e00ff */
[----:B------:R-:W-:Y:S01]  /*5db0*/  LOP3.LUT R15, R15, 0xffff, RZ, 0xc0, !PT ;  /* 0x0000ffff0f0f7812 */ /* 0x000fe200078ec0ff */
[----:B------:R-:W-:Y:S01]  /*5dc0*/  @!P3 FMUL R32, R32, 0.5 ;  /* 0x3f0000002020b820 */ /* 0x000fe20000400000 */
[----:B------:R-:W-:Y:S01]  /*5dd0*/  F2FP.SATFINITE.E4M3.F32.PACK_AB_MERGE_C R46, RZ, R46, RZ ;  /* 0x0000002eff2e723e */ /* 0x000fe200048070ff */
[----:B------:R-:W-:Y:S01]  /*5de0*/  IMAD.U32 R51, R51, 0x10000, RZ ;  /* 0x0001000033337824 */ /* 0x000fe200078e00ff */
[----:B------:R-:W-:Y:S01]  /*5df0*/  LOP3.LUT R14, R14, 0xffff, RZ, 0xc0, !PT ;  /* 0x0000ffff0e0e7812 */ /* 0x000fe200078ec0ff */
[----:B------:R3:W4:Y:S01]  /*5e00*/  MUFU.EX2 R25, R32 ;  /* 0x0000002000197308 */ /* 0x0007220000000800 */
[----:B--2---:R-:W-:Y:S01]  /*5e10*/  @!P6 FMUL R24, R24, R24 ;  /* 0x000000181818e220 */ /* 0x004fe20000400000 */
[----:B------:R-:W-:-:S02]  /*5e20*/  FSETP.GEU.AND P6, PT, R37, -126, PT ;  /* 0xc2fc00002500780b */ /* 0x000fc40003fce000 */
[----:B------:R-:W-:Y:S01]  /*5e30*/  @!P5 FMUL R36, R36, 0.5 ;  /* 0x3f0000002424d820 */ /* 0x000fe20000400000 */
[----:B------:R-:W-:Y:S01]  /*5e40*/  LOP3.LUT R46, R46, 0xffff, RZ, 0xc0, !PT ;  /* 0x0000ffff2e2e7812 */ /* 0x000fe200078ec0ff */
[----:B------:R-:W-:Y:S02]  /*5e50*/  IMAD.SHL.U32 R14, R14, 0x1000000, RZ ;  /* 0x010000000e0e7824 */ /* 0x000fe400078e00ff */
[----:B------:R2:W5:Y:S01]  /*5e60*/  MUFU.EX2 R27, R36 ;  /* 0x00000024001b7308 */ /* 0x0005620000000800 */
[----:B-1----:R-:W-:Y:S01]  /*5e70*/  @!P4 FMUL R22, R22, R22 ;  /* 0x000000161616c220 */ /* 0x002fe20000400000 */
[----:B------:R-:W-:Y:S01]  /*5e80*/  FSETP.GEU.AND P4, PT, R33, -126, PT ;  /* 0xc2fc00002100780b */ /* 0x000fe20003f8e000 */
[----:B---3--:R-:W-:-:S01]  /*5e90*/  FADD R32, R90, R47 ;  /* 0x0000002f5a207221 */ /* 0x008fc20000000000 */
[----:B------:R-:W-:Y:S02]  /*5ea0*/  F2FP.SATFINITE.E4M3.F32.PACK_AB_MERGE_C R47, RZ, R47, RZ ;  /* 0x0000002fff2f723e */ /* 0x000fe400048070ff */
[----:B------:R-:W-:Y:S01]  /*5eb0*/  F2FP.SATFINITE.E4M3.F32.PACK_AB_MERGE_C R90, RZ, R90, RZ ;  /* 0x0000005aff5a723e */ /* 0x000fe200048070ff */
[----:B------:R-:W-:Y:S01]  /*5ec0*/  @!P6 FMUL R37, R37, 0.5 ;  /* 0x3f0000002525e820 */ /* 0x000fe20000400000 */
[----:B----4-:R-:W-:Y:S01]  /*5ed0*/  @!P3 FMUL R25, R25, R25 ;  /* 0x000000191919b220 */ /* 0x010fe20000400000 */
[----:B------:R-:W-:-:S02]  /*5ee0*/  FSETP.GEU.AND P3, PT, R40, -126, PT ;  /* 0xc2fc00002800780b */ /* 0x000fc40003f6e000 */
[----:B------:R1:W3:Y:S01]  /*5ef0*/  MUFU.EX2 R28, R37 ;  /* 0x00000025001c7308 */ /* 0x0002e20000000800 */
[----:B--2---:R-:W-:-:S01]  /*5f00*/  FADD R36, R42, R91 ;  /* 0x0000005b2a247221 */ /* 0x004fc20000000000 */
[----:B------:R-:W-:Y:S01]  /*5f10*/  F2FP.SATFINITE.E4M3.F32.PACK_AB_MERGE_C R42, RZ, R42, RZ ;  /* 0x0000002aff2a723e */ /* 0x000fe200048070ff */
[----:B------:R-:W-:Y:S02]  /*5f20*/  IMAD.U32 R90, R90, 0x10000, RZ ;  /* 0x000100005a5a7824 */ /* 0x000fe400078e00ff */
[----:B------:R-:W-:Y:S01]  /*5f30*/  @!P4 FMUL R33, R33, 0.5 ;  /* 0x3f0000002121c820 */ /* 0x000fe20000400000 */
[----:B------:R-:W-:Y:S01]  /*5f40*/  F2FP.SATFINITE.E4M3.F32.PACK_AB_MERGE_C R91, RZ, R91, RZ ;  /* 0x0000005bff5b723e */ /* 0x000fe200048070ff */
[----:B-----5:R-:W-:Y:S01]  /*5f50*/  @!P5 FMUL R27, R27, R27 ;  /* 0x0000001b1b1bd220 */ /* 0x020fe20000400000 */
[----:B------:R-:W-:Y:S01]  /*5f60*/  FSETP.GEU.AND P5, PT, R44, -126, PT ;  /* 0xc2fc00002c00780b */ /* 0x000fe20003fae000 */
[----:B------:R2:W4:Y:S01]  /*5f70*/  MUFU.EX2 R26, R33 ;  /* 0x00000021001a7308 */ /* 0x0005220000000800 */
[----:B-1----:R-:W-:-:S01]  /*5f80*/  FADD R37, R39, R92 ;  /* 0x0000005c27257221 */ /* 0x002fc20000000000 */
[----:B------:R-:W-:Y:S01]  /*5f90*/  F2FP.SATFINITE.E4M3.F32.PACK_AB_MERGE_C R39, RZ, R39, RZ ;  /* 0x00000027ff27723e */ /* 0x000fe200048070ff */
[----:B------:R-:W-:Y:S01]  /*5fa0*/  @!P3 FMUL R40, R40, 0.5 ;  /* 0x3f0000002828b820 */ /* 0x000fe20000400000 */
[----:B------:R-:W-:-:S02]  /*5fb0*/  F2FP.SATFINITE.E4M3.F32.PACK_AB_MERGE_C R92, RZ, R92, RZ ;  /* 0x0000005cff5c723e */ /* 0x000fc400048070ff */
[----:B------:R-:W-:Y:S02]  /*5fc0*/  LOP3.LUT R42, R42, 0xffff, RZ, 0xc0, !PT ;  /* 0x0000ffff2a2a7812 */ /* 0x000fe400078ec0ff */
[----:B------:R1:W5:Y:S01]  /*5fd0*/  MUFU.EX2 R30, R40 ;  /* 0x00000028001e7308 */ /* 0x0003620000000800 */
[----:B---3--:R-:W-:Y:S01]  /*5fe0*/  @!P6 FMUL R28, R28, R28 ;  /* 0x0000001c1c1ce220 */ /* 0x008fe20000400000 */
[----:B------:R-:W-:Y:S01]  /*5ff0*/  FSETP.GEU.AND P6, PT, R45, -126, PT ;  /* 0xc2fc00002d00780b */ /* 0x000fe20003fce000 */
[----:B--2---:R-:W-:-:S01]  /*6000*/  FADD R33, R13, R16 ;  /* 0x000000100d217221 */ /* 0x004fc20000000000 */
[----:B------:R-:W-:Y:S01]  /*6010*/  @!P5 FMUL R44, R44, 0.5 ;  /* 0x3f0000002c2cd820 */ /* 0x000fe20000400000 */
[----:B------:R-:W-:Y:S01]  /*6020*/  F2FP.SATFINITE.E4M3.F32.PACK_AB_MERGE_C R13, RZ, R13, RZ ;  /* 0x0000000dff0d723e */ /* 0x000fe200048070ff */
[----:B------:R-:W-:Y:S02]  /*6030*/  IMAD.U32 R92, R92, 0x10000, RZ ;  /* 0x000100005c5c7824 */ /* 0x000fe400078e00ff */
[----:B------:R-:W-:-:S01]  /*6040*/  FADD R50, R33, R36 ;  /* 0x0000002421327221 */ /* 0x000fc20000000000 */
[----:B------:R-:W-:Y:S01]  /*6050*/  F2FP.SATFINITE.E4M3.F32.PACK_AB_MERGE_C R16, RZ, R16, RZ ;  /* 0x00000010ff10723e */ /* 0x000fe200048070ff */
[----:B----4-:R-:W-:Y:S01]  /*6060*/  @!P4 FMUL R26, R26, R26 ;  /* 0x0000001a1a1ac220 */ /* 0x010fe20000400000 */
[----:B------:R-:W-:Y:S01]  /*6070*/  FSETP.GEU.AND P4, PT, R41, -126, PT ;  /* 0xc2fc00002900780b */ /* 0x000fe20003f8e000 */
[----:B------:R-:W2:Y:S01]  /*6080*/  MUFU.EX2 R44, R44 ;  /* 0x0000002c002c7308 */ /* 0x000ea20000000800 */
[----:B-1----:R-:W-:-:S01]  /*6090*/  FADD R40, R17, R34 ;  /* 0x0000002211287221 */ /* 0x002fc20000000000 */
[----:B------:R-:W-:Y:S01]  /*60a0*/  LOP3.LUT R13, R13, 0xffff, RZ, 0xc0, !PT ;  /* 0x0000ffff0d0d7812 */ /* 0x000fe200078ec0ff */
[----:B------:R-:W-:-:S02]  /*60b0*/  IMAD.SHL.U32 R42, R42, 0x1000000, RZ ;  /* 0x010000002a2a7824 */ /* 0x000fc400078e00ff */
[----:B------:R-:W-:Y:S01]  /*60c0*/  @!P6 FMUL R45, R45, 0.5 ;  /* 0x3f0000002d2de820 */ /* 0x000fe20000400000 */
[----:B------:R-:W-:Y:S01]  /*60d0*/  LOP3.LUT R16, R16, 0xffff, RZ, 0xc0, !PT ;  /* 0x0000ffff10107812 */ /* 0x000fe200078ec0ff */
[----:B-----5:R-:W-:Y:S01]  /*60e0*/  @!P3 FMUL R30, R30, R30 ;  /* 0x0000001e1e1eb220 */ /* 0x020fe20000400000 */
[----:B------:R-:W-:Y:S01]  /*60f0*/  FSETP.GEU.AND P3, PT, R48, -126, PT ;  /* 0xc2fc00003000780b */ /* 0x000fe20003f6e000 */
[----:B------:R1:W3:Y:S01]  /*6100*/  MUFU.EX2 R31, R45 ;  /* 0x0000002d001f7308 */ /* 0x0002e20000000800 */
[----:B------:R-:W-:Y:S01]  /*6110*/  LOP3.LUT R91, R91, 0xffff, RZ, 0xc0, !PT ;  /* 0x0000ffff5b5b7812 */ /* 0x000fe200078ec0ff */
[----:B------:R-:W-:Y:S01]  /*6120*/  FADD R17, R21, R30 ;  /* 0x0000001e15117221 */ /* 0x000fe20000000000 */
[----:B------:R-:W-:Y:S01]  /*6130*/  F2FP.SATFINITE.E4M3.F32.PACK_AB_MERGE_C R21, RZ, R21, RZ ;  /* 0x00000015ff15723e */ /* 0x000fe200048070ff */
[----:B------:R-:W-:Y:S01]  /*6140*/  @!P4 FMUL R41, R41, 0.5 ;  /* 0x3f0000002929c820 */ /* 0x000fe20000400000 */
[----:B------:R-:W-:Y:S01]  /*6150*/  F2FP.SATFINITE.E4M3.F32.PACK_AB_MERGE_C R30, RZ, R30, RZ ;  /* 0x0000001eff1e723e */ /* 0x000fe200048070ff */
[----:B------:R-:W-:Y:S01]  /*6160*/  IMAD.SHL.U32 R16, R16, 0x1000000, RZ ;  /* 0x0100000010107824 */ /* 0x000fe200078e00ff */
[----:B------:R-:W-:Y:S01]  /*6170*/  LOP3.LUT R21, R21, 0xff, RZ, 0xc0, !PT ;  /* 0x000000ff15157812 */ /* 0x000fe200078ec0ff */
[----:B------:R4:W5:Y:S01]  /*6180*/  MUFU.EX2 R29, R41 ;  /* 0x00000029001d7308 */ /* 0x0009620000000800 */
[----:B--2---:R-:W-:Y:S01]  /*6190*/  @!P5 FMUL R44, R44, R44 ;  /* 0x0000002c2c2cd220 */ /* 0x004fe20000400000 */
[----:B------:R-:W-:Y:S01]  /*61a0*/  FSETP.GEU.AND P5, PT, R52, -126, PT ;  /* 0xc2fc00003400780b */ /* 0x000fe20003fae000 */
[----:B-1----:R-:W-:-:S01]  /*61b0*/  FADD R45, R32, R37 ;  /* 0x00000025202d7221 */ /* 0x002fc20000000000 */
[----:B------:R-:W-:Y:S01]  /*61c0*/  @!P3 FMUL R48, R48, 0.5 ;  /* 0x3f0000003030b820 */ /* 0x000fe20000400000 */
[----:B------:R-:W-:-:S01]  /*61d0*/  FADD R32, R23, R44 ;  /* 0x0000002c17207221 */ /* 0x000fc20000000000 */
[----:B------:R-:W-:Y:S01]  /*61e0*/  F2FP.SATFINITE.E4M3.F32.PACK_AB_MERGE_C R44, RZ, R44, RZ ;  /* 0x0000002cff2c723e */ /* 0x000fe200048070ff */
[----:B------:R-:W-:-:S01]  /*61f0*/  FADD R40, R40, R45 ;  /* 0x0000002d28287221 */ /* 0x000fc20000000000 */
[----:B------:R-:W-:Y:S01]  /*6200*/  F2FP.SATFINITE.E4M3.F32.PACK_AB_MERGE_C R23, RZ, R23, RZ ;  /* 0x00000017ff17723e */ /* 0x000fe200048070ff */
[----:B---3--:R-:W-:Y:S01]  /*6210*/  @!P6 FMUL R31, R31, R31 ;  /* 0x0000001f1f1fe220 */ /* 0x008fe20000400000 */
[----:B------:R-:W-:Y:S01]  /*6220*/  FSETP.GEU.AND P6, PT, R19, -126, PT ;  /* 0xc2fc00001300780b */ /* 0x000fe20003fce000 */
[----:B------:R-:W1:Y:S01]  /*6230*/  MUFU.EX2 R48, R48 ;  /* 0x0000003000307308 */ /* 0x000e620000000800 */
[----:B----4-:R-:W-:-:S01]  /*6240*/  FADD R41, R18, R35 ;  /* 0x0000002312297221 */ /* 0x010fc20000000000 */
[----:B------:R-:W-:Y:S01]  /*6250*/  FADD R33, R24, R31 ;  /* 0x0000001f18217221 */ /* 0x000fe20000000000 */
[----:B------:R-:W-:Y:S01]  /*6260*/  F2FP.SATFINITE.E4M3.F32.PACK_AB_MERGE_C R31, RZ, R31, RZ ;  /* 0x0000001fff1f723e */ /* 0x000fe200048070ff */
[----:B------:R-:W-:Y:S01]  /*6270*/  @!P5 FMUL R52, R52, 0.5 ;  /* 0x3f0000003434d820 */ /* 0x000fe20000400000 */
[----:B------:R-:W-:Y:S01]  /*6280*/  F2FP.SATFINITE.E4M3.F32.PACK_AB_MERGE_C R24, RZ, R24, RZ ;  /* 0x00000018ff18723e */ /* 0x000fe200048070ff */
[----:B-----5:R-:W-:Y:S01]  /*6290*/  @!P4 FMUL R29, R29, R29 ;  /* 0x0000001d1d1dc220 */ /* 0x020fe20000400000 */
[----:B------:R-:W-:Y:S01]  /*62a0*/  FSETP.GEU.AND P4, PT, R49, -126, PT ;  /* 0xc2fc00003100780b */ /* 0x000fe20003f8e000 */
[----:B------:R-:W-:Y:S01]  /*62b0*/  FADD R41, R41, R50 ;  /* 0x0000003229297221 */ /* 0x000fe20000000000 */
[----:B------:R-:W-:Y:S01]  /*62c0*/  LOP3.LUT R30, R30, 0xff, RZ, 0xc0, !PT ;  /* 0x000000ff1e1e7812 */ /* 0x000fe200078ec0ff */
[----:B------:R-:W2:Y:S01]  /*62d0*/  MUFU.EX2 R52, R52 ;  /* 0x0000003400347308 */ /* 0x000ea20000000800 */
[----:B------:R-:W-:-:S01]  /*62e0*/  FADD R18, R22, R29 ;  /* 0x0000001d16127221 */ /* 0x000fc20000000000 */
[----:B------:R-:W-:Y:S01]  /*62f0*/  @!P6 FMUL R19, R19, 0.5 ;  /* 0x3f0000001313e820 */ /* 0x000fe20000400000 */
[----:B------:R-:W-:Y:S01]  /*6300*/  F2FP.SATFINITE.E4M3.F32.PACK_AB_MERGE_C R22, RZ, R22, RZ ;  /* 0x00000016ff16723e */ /* 0x000fe200048070ff */
[----:B------:R-:W-:Y:S01]  /*6310*/  FADD R40, R40, R41 ;  /* 0x0000002928287221 */ /* 0x000fe20000000000 */
[----:B------:R-:W-:Y:S01]  /*6320*/  F2FP.SATFINITE.E4M3.F32.PACK_AB_MERGE_C R29, RZ, R29, RZ ;  /* 0x0000001dff1d723e */ /* 0x000fe200048070ff */
[----:B-1----:R-:W-:-:S02]  /*6330*/  @!P3 FMUL R48, R48, R48 ;  /* 0x000000303030b220 */ /* 0x002fc40000400000 */
[----:B------:R-:W1:Y:S01]  /*6340*/  MUFU.EX2 R19, R19 ;  /* 0x0000001300137308 */ /* 0x000e620000000800 */
[----:B------:R-:W-:Y:S01]  /*6350*/  FSETP.GEU.AND P3, PT, R20, -126, PT ;  /* 0xc2fc00001400780b */ /* 0x000fe20003f6e000 */
[----:B------:R-:W-:Y:S01]  /*6360*/  @!P4 FMUL R49, R49, 0.5 ;  /* 0x3f0000003131c820 */ /* 0x000fe20000400000 */
[----:B------:R-:W-:-:S01]  /*6370*/  FADD R34, R25, R48 ;  /* 0x0000003019227221 */ /* 0x000fc20000000000 */
[----:B------:R-:W-:Y:S02]  /*6380*/  LOP3.LUT R22, R22, 0xffff, RZ, 0xc0, !PT ;  /* 0x0000ffff16167812 */ /* 0x000fe400078ec0ff */
[----:B------:R-:W-:Y:S01]  /*6390*/  F2FP.SATFINITE.E4M3.F32.PACK_AB_MERGE_C R25, RZ, R25, RZ ;  /* 0x00000019ff19723e */ /* 0x000fe200048070ff */
[----:B------:R-:W-:Y:S01]  /*63a0*/  FADD R17, R17, R34 ;  /* 0x0000002211117221 */ /* 0x000fe20000000000 */
[----:B------:R-:W3:Y:S01]  /*63b0*/  MUFU.EX2 R49, R49 ;  /* 0x0000003100317308 */ /* 0x000ee20000000800 */
[----:B--2---:R-:W-:Y:S01]  /*63c0*/  @!P5 FMUL R52, R52, R52 ;  /* 0x000000343434d220 */ /* 0x004fe20000400000 */
[----:B------:R-:W-:-:S02]  /*63d0*/  LOP3.LUT R29, R29, 0xffff, RZ, 0xc0, !PT ;  /* 0x0000ffff1d1d7812 */ /* 0x000fc400078ec0ff */
[----:B------:R-:W-:Y:S01]  /*63e0*/  LOP3.LUT R44, R44, 0xff, RZ, 0xc0, !PT ;  /* 0x000000ff2c2c7812 */ /* 0x000fe200078ec0ff */
[----:B------:R-:W-:Y:S01]  /*63f0*/  FADD R37, R27, R52 ;  /* 0x000000341b257221 */ /* 0x000fe20000000000 */
[----:B------:R-:W-:Y:S01]  /*6400*/  F2FP.SATFINITE.E4M3.F32.PACK_AB_MERGE_C R27, RZ, R27, RZ ;  /* 0x0000001bff1b723e */ /* 0x000fe200048070ff */
[----:B------:R-:W-:Y:S01]  /*6410*/  @!P3 FMUL R20, R20, 0.5 ;  /* 0x3f0000001414b820 */ /* 0x000fe20000400000 */
[----:B------:R-:W-:Y:S01]  /*6420*/  LOP3.LUT R31, R31, 0xffff, RZ, 0xc0, !PT ;  /* 0x0000ffff1f1f7812 */ /* 0x000fe200078ec0ff */
[----:B-1----:R-:W-:Y:S01]  /*6430*/  @!P6 FMUL R19, R19, R19 ;  /* 0x000000131313e220 */ /* 0x002fe20000400000 */
[----:B------:R-:W-:-:S01]  /*6440*/  FADD R32, R32, R37 ;  /* 0x0000002520207221 */ /* 0x000fc20000000000 */
[----:B------:R-:W-:Y:S02]  /*6450*/  LOP3.LUT R27, R27, 0xff, RZ, 0xc0, !PT ;  /* 0x000000ff1b1b7812 */ /* 0x000fe400078ec0ff */
[----:B------:R-:W-:-:S01]  /*6460*/  FADD R36, R28, R19 ;  /* 0x000000131c247221 */ /* 0x000fc20000000000 */
[----:B------:R-:W-:Y:S01]  /*6470*/  F2FP.SATFINITE.E4M3.F32.PACK_AB_MERGE_C R28, RZ, R28, RZ ;  /* 0x0000001cff1c723e */ /* 0x000fe200048070ff */
[----:B------:R-:W-:-:S01]  /*6480*/  FADD R17, R17, R32 ;  /* 0x0000002011117221 */ /* 0x000fc20000000000 */
[----:B------:R-:W-:Y:S01]  /*6490*/  LOP3.LUT R23, R23, 0xff, RZ, 0xc0, !PT ;  /* 0x000000ff17177812 */ /* 0x000fe200078ec0ff */
[----:B---3--:R-:W-:Y:S01]  /*64a0*/  @!P4 FMUL R49, R49, R49 ;  /* 0x000000313131c220 */ /* 0x008fe20000400000 */
[----:B------:R-:W-:Y:S01]  /*64b0*/  FADD R33, R33, R36 ;  /* 0x0000002421217221 */ /* 0x000fe20000000000 */
[----:B------:R-:W-:Y:S01]  /*64c0*/  LOP3.LUT R28, R28, 0xffff, RZ, 0xc0, !PT ;  /* 0x0000ffff1c1c7812 */ /* 0x000fe200078ec0ff */
[----:B------:R-:W1:Y:S01]  /*64d0*/  MUFU.EX2 R20, R20 ;  /* 0x0000001400147308 */ /* 0x000e620000000800 */
[----:B------:R-:W-:-:S01]  /*64e0*/  FADD R35, R26, R49 ;  /* 0x000000311a237221 */ /* 0x000fc20000000000 */
[----:B------:R-:W-:-:S02]  /*64f0*/  FSETP.GEU.AND P4, PT, R89, -126, PT ;  /* 0xc2fc00005900780b */ /* 0x000fc40003f8e000 */
[----:B------:R-:W-:Y:S01]  /*6500*/  PRMT R27, R28, 0x7604, R27 ;  /* 0x000076041c1b7816 */ /* 0x000fe2000000001b */
[----:B------:R-:W-:Y:S01]  /*6510*/  FADD R18, R18, R35 ;  /* 0x0000002312127221 */ /* 0x000fe20000000000 */
[----:B------:R-:W-:Y:S02]  /*6520*/  F2FP.SATFINITE.E4M3.F32.PACK_AB_MERGE_C R26, RZ, R26, RZ ;  /* 0x0000001aff1a723e */ /* 0x000fe400048070ff */
[----:B------:R-:W-:Y:S01]  /*6530*/  LOP3.LUT R24, R24, 0xffff, RZ, 0xc0, !PT ;  /* 0x0000ffff18187812 */ /* 0x000fe200078ec0ff */
[----:B------:R-:W-:-:S01]  /*6540*/  FADD R18, R18, R33 ;  /* 0x0000002112127221 */ /* 0x000fc20000000000 */
[----:B------:R-:W-:Y:S01]  /*6550*/  PRMT R21, R22, 0x7604, R21 ;  /* 0x0000760416157816 */ /* 0x000fe20000000015 */
[----:B------:R-:W-:Y:S01]  /*6560*/  IMAD.U32 R22, R47, 0x10000, RZ ;  /* 0x000100002f167824 */ /* 0x000fe200078e00ff */
[----:B------:R-:W-:Y:S01]  /*6570*/  LOP3.LUT R25, R25, 0xff, RZ, 0xc0, !PT ;  /* 0x000000ff19197812 */ /* 0x000fe200078ec0ff */
[----:B------:R-:W-:-:S01]  /*6580*/  FADD R17, R17, R18 ;  /* 0x0000001211117221 */ /* 0x000fc20000000000 */
[----:B------:R-:W-:Y:S01]  /*6590*/  IMAD.U32 R18, R39, 0x10000, RZ ;  /* 0x0001000027127824 */ /* 0x000fe200078e00ff */
[----:B------:R-:W-:Y:S01]  /*65a0*/  LOP3.LUT R26, R26, 0xffff, RZ, 0xc0, !PT ;  /* 0x0000ffff1a1a7812 */ /* 0x000fe200078ec0ff */
[----:B------:R-:W-:Y:S01]  /*65b0*/  @!P4 FMUL R89, R89, 0.5 ;  /* 0x3f0000005959c820 */ /* 0x000fe20000400000 */
[----:B------:R-:W-:Y:S01]  /*65c0*/  PRMT R29, R29, 0x7604, R30 ;  /* 0x000076041d1d7816 */ /* 0x000fe2000000001e */
[----:B-1----:R-:W-:Y:S01]  /*65d0*/  @!P3 FMUL R20, R20, R20 ;  /* 0x000000141414b220 */ /* 0x002fe20000400000 */
[----:B------:R-:W-:Y:S01]  /*65e0*/  LOP3.LUT R27, R27, 0xff0000, R18, 0xf8, !PT ;  /* 0x00ff00001b1b7812 */ /* 0x000fe200078ef812 */
[----:B------:R-:W-:Y:S01]  /*65f0*/  IMAD.U32 R18, R43, 0x10000, RZ ;  /* 0x000100002b127824 */ /* 0x000fe200078e00ff */
[----:B------:R-:W-:Y:S01]  /*6600*/  PRMT R31, R31, 0x7604, R44 ;  /* 0x000076041f1f7816 */ /* 0x000fe2000000002c */
[----:B------:R-:W1:Y:S01]  /*6610*/  MUFU.EX2 R89, R89 ;  /* 0x0000005900597308 */ /* 0x000e620000000800 */
[----:B------:R-:W-:Y:S01]  /*6620*/  F2FP.SATFINITE.E4M3.F32.PACK_AB_MERGE_C R48, RZ, R48, RZ ;  /* 0x00000030ff30723e */ /* 0x000fe200048070ff */
[----:B------:R-:W-:Y:S01]  /*6630*/  FFMA R9, R20, R9, R17 ;  /* 0x0000000914097223 */ /* 0x000fe20000000011 */
[----:B------:R-:W-:Y:S01]  /*6640*/  F2FP.SATFINITE.E4M3.F32.PACK_AB_MERGE_C R49, RZ, R49, RZ ;  /* 0x00000031ff31723e */ /* 0x000fe200048070ff */
[----:B------:R-:W-:Y:S01]  /*6650*/  FMUL R56, R56, R20 ;  /* 0x0000001438387220 */ /* 0x000fe20000400000 */
[----:B------:R-:W-:Y:S01]  /*6660*/  F2FP.SATFINITE.E4M3.F32.PACK_AB_MERGE_C R52, RZ, R52, RZ ;  /* 0x00000034ff34723e */ /* 0x000fe200048070ff */
[-C--:B------:R-:W-:Y:S01]  /*6670*/  FMUL R57, R57, R20.reuse ;  /* 0x0000001439397220 */ /* 0x080fe20000400000 */
[----:B------:R-:W-:Y:S01]  /*6680*/  F2FP.SATFINITE.E4M3.F32.PACK_AB_MERGE_C R19, RZ, R19, RZ ;  /* 0x00000013ff13723e */ /* 0x000fe200048070ff */
[-C--:B------:R-:W-:Y:S01]  /*6690*/  FMUL R60, R60, R20.reuse ;  /* 0x000000143c3c7220 */ /* 0x080fe20000400000 */
[----:B------:R-:W-:Y:S01]  /*66a0*/  PRMT R23, R24, 0x7604, R23 ;  /* 0x0000760418177816 */ /* 0x000fe20000000017 */
[----:B------:R-:W-:Y:S01]  /*66b0*/  IMAD.SHL.U32 R24, R15, 0x1000000, RZ ;  /* 0x010000000f187824 */ /* 0x000fe200078e00ff */
[----:B------:R-:W-:Y:S01]  /*66c0*/  PRMT R25, R26, 0x7604, R25 ;  /* 0x000076041a197816 */ /* 0x000fe20000000019 */
[-C--:B------:R-:W-:Y:S01]  /*66d0*/  FMUL R61, R61, R20.reuse ;  /* 0x000000143d3d7220 */ /* 0x080fe20000400000 */
[----:B------:R-:W-:Y:S01]  /*66e0*/  LOP3.LUT R48, R48, 0xff, RZ, 0xc0, !PT ;  /* 0x000000ff30307812 */ /* 0x000fe200078ec0ff */
[-C--:B------:R-:W-:Y:S01]  /*66f0*/  FMUL R64, R64, R20.reuse ;  /* 0x0000001440407220 */ /* 0x080fe20000400000 */
[----:B------:R-:W-:Y:S01]  /*6700*/  LOP3.LUT R49, R49, 0xffff, RZ, 0xc0, !PT ;  /* 0x0000ffff31317812 */ /* 0x000fe200078ec0ff */
[-C--:B------:R-:W-:Y:S01]  /*6710*/  FMUL R65, R65, R20.reuse ;  /* 0x0000001441417220 */ /* 0x080fe20000400000 */
[----:B------:R-:W-:Y:S01]  /*6720*/  LOP3.LUT R52, R52, 0xff, RZ, 0xc0, !PT ;  /* 0x000000ff34347812 */ /* 0x000fe200078ec0ff */
[----:B-1----:R-:W-:Y:S01]  /*6730*/  @!P4 FMUL R89, R89, R89 ;  /* 0x000000595959c220 */ /* 0x002fe20000400000 */
[----:B------:R-:W-:Y:S01]  /*6740*/  LOP3.LUT R19, R19, 0xffff, RZ, 0xc0, !PT ;  /* 0x0000ffff13137812 */ /* 0x000fe200078ec0ff */
[----:B------:R-:W-:Y:S01]  /*6750*/  FMUL R68, R68, R20 ;  /* 0x0000001444447220 */ /* 0x000fe20000400000 */
[----:B------:R-:W-:Y:S01]  /*6760*/  LOP3.LUT R29, R29, 0xff0000, R18, 0xf8, !PT ;  /* 0x00ff00001d1d7812 */ /* 0x000fe200078ef812 */
[----:B------:R-:W-:Y:S01]  /*6770*/  IMAD.SHL.U32 R18, R5, 0x1000000, RZ ;  /* 0x0100000005127824 */ /* 0x000fe200078e00ff */
[----:B------:R-:W-:Y:S01]  /*6780*/  LOP3.LUT R31, R31, 0xff0000, R22, 0xf8, !PT ;  /* 0x00ff00001f1f7812 */ /* 0x000fe200078ef816 */
[----:B------:R-:W-:Y:S01]  /*6790*/  IMAD.SHL.U32 R22, R13, 0x1000000, RZ ;  /* 0x010000000d167824 */ /* 0x000fe200078e00ff */
[----:B------:R-:W-:Y:S01]  /*67a0*/  LOP3.LUT R21, R21, 0xff0000, R88, 0xf8, !PT ;  /* 0x00ff000015157812 */ /* 0x000fe200078ef858 */
[----:B------:R-:W-:Y:S01]  /*67b0*/  IMAD.SHL.U32 R5, R46, 0x1000000, RZ ;  /* 0x010000002e057824 */ /* 0x000fe200078e00ff */
[----:B------:R-:W-:Y:S01]  /*67c0*/  LOP3.LUT R23, R23, 0xff0000, R90, 0xf8, !PT ;  /* 0x00ff000017177812 */ /* 0x000fe200078ef85a */
[----:B------:R-:W-:Y:S01]  /*67d0*/  FFMA R10, R89, R10, R40 ;  /* 0x0000000a590a7223 */ /* 0x000fe20000000028 */
[----:B------:R-:W-:Y:S01]  /*67e0*/  PRMT R48, R49, 0x7604, R48 ;  /* 0x0000760431307816 */ /* 0x000fe20000000030 */
[-C--:B------:R-:W-:Y:S01]  /*67f0*/  FMUL R58, R58, R89.reuse ;  /* 0x000000593a3a7220 */ /* 0x080fe20000400000 */
[----:B------:R-:W-:Y:S01]  /*6800*/  PRMT R19, R19, 0x7604, R52 ;  /* 0x0000760413137816 */ /* 0x000fe20000000034 */
[-C--:B------:R-:W-:Y:S01]  /*6810*/  FMUL R59, R59, R89.reuse ;  /* 0x000000593b3b7220 */ /* 0x080fe20000400000 */
[----:B------:R-:W-:Y:S01]  /*6820*/  LOP3.LUT R25, R25, 0xff0000, R38, 0xf8, !PT ;  /* 0x00ff000019197812 */ /* 0x000fe200078ef826 */
[-C--:B------:R-:W-:Y:S01]  /*6830*/  FMUL R62, R62, R89.reuse ;  /* 0x000000593e3e7220 */ /* 0x080fe20000400000 */
[----:B------:R-:W-:Y:S01]  /*6840*/  LOP3.LUT R18, R21, R18, RZ, 0xfc, !PT ;  /* 0x0000001215127212 */ /* 0x000fe200078efcff */
[-C--:B------:R-:W-:Y:S01]  /*6850*/  FMUL R63, R63, R89.reuse ;  /* 0x000000593f3f7220 */ /* 0x080fe20000400000 */
[----:B------:R-:W-:Y:S01]  /*6860*/  LOP3.LUT R23, R23, R22, RZ, 0xfc, !PT ;  /* 0x0000001617177212 */ /* 0x000fe200078efcff */
[----:B------:R-:W-:Y:S01]  /*6870*/  IMAD.SHL.U32 R22, R91, 0x1000000, RZ ;  /* 0x010000005b167824 */ /* 0x000fe200078e00ff */
[----:B------:R-:W-:Y:S01]  /*6880*/  LOP3.LUT R48, R48, 0xff0000, R51, 0xf8, !PT ;  /* 0x00ff000030307812 */ /* 0x000fe200078ef833 */
[-C--:B------:R-:W-:Y:S01]  /*6890*/  FMUL R66, R66, R89.reuse ;  /* 0x0000005942427220 */ /* 0x080fe20000400000 */
[----:B------:R-:W-:Y:S01]  /*68a0*/  LOP3.LUT R19, R19, 0xff0000, R92, 0xf8, !PT ;  /* 0x00ff000013137812 */ /* 0x000fe200078ef85c */
[-C--:B------:R-:W-:Y:S01]  /*68b0*/  FMUL R67, R67, R89.reuse ;  /* 0x0000005943437220 */ /* 0x080fe20000400000 */
[----:B------:R-:W-:Y:S01]  /*68c0*/  LOP3.LUT R24, R25, R24, RZ, 0xfc, !PT ;  /* 0x0000001819187212 */ /* 0x000fe200078efcff */
[-C--:B------:R-:W-:Y:S01]  /*68d0*/  FMUL R70, R70, R89.reuse ;  /* 0x0000005946467220 */ /* 0x080fe20000400000 */
[----:B------:R-:W-:Y:S01]  /*68e0*/  LOP3.LUT R27, R27, R42, RZ, 0xfc, !PT ;  /* 0x0000002a1b1b7212 */ /* 0x000fe200078efcff */
[-C--:B------:R-:W-:Y:S01]  /*68f0*/  FMUL R71, R71, R89.reuse ;  /* 0x0000005947477220 */ /* 0x080fe20000400000 */
[----:B------:R-:W-:Y:S01]  /*6900*/  LOP3.LUT R31, R31, R16, RZ, 0xfc, !PT ;  /* 0x000000101f1f7212 */ /* 0x000fe200078efcff */
[-C--:B------:R-:W-:Y:S01]  /*6910*/  FMUL R74, R74, R89.reuse ;  /* 0x000000594a4a7220 */ /* 0x080fe20000400000 */
[----:B------:R-:W-:Y:S01]  /*6920*/  LOP3.LUT R14, R29, R14, RZ, 0xfc, !PT ;  /* 0x0000000e1d0e7212 */ /* 0x000fe200078efcff */
[-C--:B------:R-:W-:Y:S01]  /*6930*/  FMUL R75, R75, R89.reuse ;  /* 0x000000594b4b7220 */ /* 0x080fe20000400000 */
[----:B------:R-:W-:Y:S01]  /*6940*/  SEL R16, R23, R18, P1 ;  /* 0x0000001217107207 */ /* 0x000fe20000800000 */
[----:B------:R-:W-:Y:S01]  /*6950*/  FMUL R78, R78, R89 ;  /* 0x000000594e4e7220 */ /* 0x000fe20000400000 */
[----:B------:R-:W-:Y:S01]  /*6960*/  SEL R23, R18, R23, P1 ;  /* 0x0000001712177207 */ /* 0x000fe20000800000 */
[----:B------:R-:W-:Y:S01]  /*6970*/  FMUL R79, R79, R89 ;  /* 0x000000594f4f7220 */ /* 0x000fe20000400000 */
[----:B------:R-:W-:Y:S01]  /*6980*/  LOP3.LUT R5, R48, R5, RZ, 0xfc, !PT ;  /* 0x0000000530057212 */ /* 0x000fe200078efcff */
[-C--:B------:R-:W-:Y:S01]  /*6990*/  FMUL R82, R82, R89.reuse ;  /* 0x0000005952527220 */ /* 0x080fe20000400000 */
[----:B------:R-:W-:Y:S01]  /*69a0*/  LOP3.LUT R22, R19, R22, RZ, 0xfc, !PT ;  /* 0x0000001613167212 */ /* 0x000fe200078efcff */
[----:B------:R1:W2:Y:S01]  /*69b0*/  SHFL.IDX PT, R16, R16, R11, 0x1c1f ;  /* 0x001c1f0b10107589 */ /* 0x0002a200000e0000 */
[----:B------:R-:W-:Y:S01]  /*69c0*/  SEL R18, R27, R24, P1 ;  /* 0x000000181b127207 */ /* 0x000fe20000800000 */
[----:B------:R-:W-:Y:S01]  /*69d0*/  FMUL R83, R83, R89 ;  /* 0x0000005953537220 */ /* 0x000fe20000400000 */
[----:B------:R-:W-:Y:S01]  /*69e0*/  SEL R27, R24, R27, P1 ;  /* 0x0000001b181b7207 */ /* 0x000fe20000800000 */
[----:B------:R1:W3:Y:S01]  /*69f0*/  SHFL.IDX PT, R23, R23, R12, 0x1c1f ;  /* 0x001c1f0c17177589 */ /* 0x0002e200000e0000 */
[----:B------:R-:W-:Y:S01]  /*6a00*/  SEL R24, R31, R14, P1 ;  /* 0x0000000e1f187207 */ /* 0x000fe20000800000 */
[----:B------:R-:W-:Y:S01]  /*6a10*/  FMUL R86, R86, R89 ;  /* 0x0000005956567220 */ /* 0x000fe20000400000 */
[----:B------:R-:W-:Y:S01]  /*6a20*/  SEL R31, R14, R31, P1 ;  /* 0x0000001f0e1f7207 */ /* 0x000fe20000800000 */
[----:B------:R1:W4:Y:S01]  /*6a30*/  SHFL.IDX PT, R18, R18, R11, 0x1c1f ;  /* 0x001c1f0b12127589 */ /* 0x00032200000e0000 */
[----:B------:R-:W-:Y:S01]  /*6a40*/  SEL R14, R22, R5, P1 ;  /* 0x00000005160e7207 */ /* 0x000fe20000800000 */
[----:B------:R-:W-:Y:S01]  /*6a50*/  FMUL R87, R87, R89 ;  /* 0x0000005957577220 */ /* 0x000fe20000400000 */
[----:B------:R-:W-:Y:S01]  /*6a60*/  SEL R5, R5, R22, P1 ;  /* 0x0000001605057207 */ /* 0x000fe20000800000 */
[----:B------:R1:W1:Y:S01]  /*6a70*/  SHFL.IDX PT, R27, R27, R12, 0x1c1f ;  /* 0x001c1f0c1b1b7589 */ /* 0x00026200000e0000 */
[----:B------:R-:W-:Y:S01]  /*6a80*/  SHF.L.U32 R13, R0, 0x1f, RZ ;  /* 0x0000001f000d7819 */ /* 0x000fe200000006ff */
[-C--:B------:R-:W-:Y:S01]  /*6a90*/  FMUL R69, R69, R20.reuse ;  /* 0x0000001445457220 */ /* 0x080fe20000400000 */
[-C--:B------:R-:W-:Y:S01]  /*6aa0*/  FMUL R72, R72, R20.reuse ;  /* 0x0000001448487220 */ /* 0x080fe20000400000 */
[----:B------:R1:W1:Y:S01]  /*6ab0*/  SHFL.IDX PT, R41, R24, R11, 0x1c1f ;  /* 0x001c1f0b18297589 */ /* 0x00026200000e0000 */
[----:B------:R1:W1:Y:S01]  /*6ac0*/  SYNCS.PHASECHK.TRANS64.TRYWAIT P3, [UR6+0x7000], R13 ;  /* 0x0070000dff0075a7 */ /* 0x0002620008060146 */
[-C--:B------:R-:W-:Y:S01]  /*6ad0*/  FMUL R73, R73, R20.reuse ;  /* 0x0000001449497220 */ /* 0x080fe20000400000 */
[-C--:B------:R-:W-:Y:S01]  /*6ae0*/  FMUL R76, R76, R20.reuse ;  /* 0x000000144c4c7220 */ /* 0x080fe20000400000 */
[----:B------:R1:W1:Y:S01]  /*6af0*/  SHFL.IDX PT, R22, R31, R12, 0x1c1f ;  /* 0x001c1f0c1f167589 */ /* 0x00026200000e0000 */
[-C--:B------:R-:W-:Y:S01]  /*6b00*/  FMUL R77, R77, R20.reuse ;  /* 0x000000144d4d7220 */ /* 0x080fe20000400000 */
[-C--:B------:R-:W-:Y:S01]  /*6b10*/  FMUL R80, R80, R20.reuse ;  /* 0x0000001450507220 */ /* 0x080fe20000400000 */
[-C--:B------:R-:W-:Y:S01]  /*6b20*/  FMUL R81, R81, R20.reuse ;  /* 0x0000001451517220 */ /* 0x080fe20000400000 */
[----:B------:R1:W1:Y:S01]  /*6b30*/  SHFL.IDX PT, R14, R14, R11, 0x1c1f ;  /* 0x001c1f0b0e0e7589 */ /* 0x00026200000e0000 */
[-C--:B------:R-:W-:Y:S01]  /*6b40*/  FMUL R84, R84, R20.reuse ;  /* 0x0000001454547220 */ /* 0x080fe20000400000 */
[----:B------:R-:W-:-:S02]  /*6b50*/  FMUL R85, R85, R20 ;  /* 0x0000001455557220 */ /* 0x000fc40000400000 */
[----:B------:R1:W1:Y:S01]  /*6b60*/  SHFL.IDX PT, R5, R5, R12, 0x1c1f ;  /* 0x001c1f0c05057589 */ /* 0x00026200000e0000 */
[----:B--23--:R-:W-:Y:S05]  /*6b70*/  @!P0 BRA `(.L_x_39) ;  /* 0x0000000000048947 */ /* 0x00cfea0003800000 */
[----:B------:R-:W-:Y:S01]  /*6b80*/  BPT.TRAP 0x1 ;  /* 0x000000040000795c */ /* 0x000fe20000300000 */
.L_x_39:
[----:B-1----:R-:W-:Y:S05]  /*6b90*/  @P3 BRA `(.L_x_40) ;  /* 0x0000000000083947 */ /* 0x002fea0003800000 */
[----:B------:R-:W1:Y:S02]  /*6ba0*/  SYNCS.PHASECHK.TRANS64.TRYWAIT P3, [UR6+0x7000], R13 ;  /* 0x0070000dff0075a7 */ /* 0x000e640008060146 */
[----:B-1----:R-:W-:Y:S05]  /*6bb0*/  @!P3 BRA `(.L_x_41) ;  /* 0x000000280064b947 */ /* 0x002fea0003800000 */
.L_x_40:
[-C--:B----4-:R-:W-:Y:S01]  /*6bc0*/  PRMT R26, R18, R7.reuse, R27 ;  /* 0x00000007121a7216 */ /* 0x090fe2000000001b */
[----:B------:R-:W-:Y:S01]  /*6bd0*/  ULEA UR6, UR14, UR12, 0x8 ;  /* 0x0000000c0e067291 */ /* 0x000fe2000f8e403f */
[CCC-:B------:R-:W-:Y:S01]  /*6be0*/  PRMT R24, R16.reuse, R7.reuse, R23.reuse ;  /* 0x0000000710187216 */ /* 0x1c0fe20000000017 */
[----:B------:R-:W-:Y:S01]  /*6bf0*/  UMOV UR7, 0x80000020 ;  /* 0x8000002000077882 */ /* 0x000fe20000000000 */
[-C--:B------:R-:W-:Y:S02]  /*6c00*/  PRMT R25, R16, R8.reuse, R23 ;  /* 0x0000000810197216 */ /* 0x080fe40000000017 */
[-C--:B------:R-:W-:Y:S02]  /*6c10*/  PRMT R27, R18, R8.reuse, R27 ;  /* 0x00000008121b7216 */ /* 0x080fe4000000001b */
[C-C-:B------:R-:W-:Y:S02]  /*6c20*/  PRMT R40, R41.reuse, R7, R22.reuse ;  /* 0x0000000729287216 */ /* 0x140fe40000000016 */
[----:B------:R-:W-:Y:S01]  /*6c30*/  WARPGROUP.ARRIVE ;  /* 0x00000000000079c5 */ /* 0x000fe20000000000 */
[----:B------:R-:W-:-:S02]  /*6c40*/  PRMT R41, R41, R8, R22 ;  /* 0x0000000829297216 */ /* 0x000fc40000000016 */
[C-C-:B------:R-:W-:Y:S02]  /*6c50*/  PRMT R42, R14.reuse, R7, R5.reuse ;  /* 0x000000070e2a7216 */ /* 0x140fe40000000005 */
[----:B------:R-:W-:Y:S01]  /*6c60*/  PRMT R43, R14, R8, R5 ;  /* 0x000000080e2b7216 */ /* 0x000fe20000000005 */
        /* <DEDUP_REMOVED lines=9> */
.L_x_42:
[----:B------:R-:W-:-:S04]  /*6d00*/  ULEA UR6, UR13, UR37, 0x3 ;  /* 0x000000250d067291 */ /* 0x000fc8000f8e183f */
[----:B------:R-:W-:-:S04]  /*6d10*/  UIADD3 UR6, UR6, 0x7028, URZ ;  /* 0x0000702806067890 */ /* 0x000fc8000fffe03f */
[----:B------:R-:W-:-:S09]  /*6d20*/  UPRMT UR6, URZ, 0x654, UR6 ;  /* 0x000006543f067896 */ /* 0x000fd20008000006 */
[----:B------:R-:W-:Y:S01]  /*6d30*/  SYNCS.ARRIVE.TRANS64.RED.A1T0 RZ, [UR6], RZ ;  /* 0x000000ffffff79a7 */ /* 0x000fe20008100406 */
[----:B------:R-:W-:Y:S05]  /*6d40*/  @P2 BRA `(.L_x_43) ;  /* 0x0000000000042947 */ /* 0x000fea0003800000 */
[----:B------:R-:W-:Y:S01]  /*6d50*/  BPT.TRAP 0x1 ;  /* 0x000000040000795c */ /* 0x000fe20000300000 */
.L_x_43:
[----:B------:R-:W-:-:S04]  /*6d60*/  UIADD3 UR13, UR13, 0x1, URZ ;  /* 0x000000010d0d7890 */ /* 0x000fc8000fffe03f */
[----:B------:R-:W-:-:S04]  /*6d70*/  UISETP.NE.AND UP0, UPT, UR13, 0x5, UPT ;  /* 0x000000050d00788c */ /* 0x000fc8000bf05270 */
[----:B------:R-:W-:Y:S01]  /*6d80*/  USEL UR13, UR13, URZ, UP0 ;  /* 0x0000003f0d0d7287 */ /* 0x000fe20008000000 */
[----:B------:R-:W-:Y:S11]  /*6d90*/  @!P0 BRA `(.L_x_44) ;  /* 0x0000000000048947 */ /* 0x000ff60003800000 */
[----:B------:R-:W-:Y:S01]  /*6da0*/  BPT.TRAP 0x1 ;  /* 0x000000040000795c */ /* 0x000fe20000300000 */
.L_x_44:
[----:B------:R-:W-:-:S04]  /*6db0*/  ULEA UR6, UR13, UR37, 0x3 ;  /* 0x000000250d067291 */ /* 0x000fc8000f8e183f */
[----:B------:R-:W-:-:S04]  /*6dc0*/  UIADD3 UR6, UR6, 0x7028, URZ ;  /* 0x0000702806067890 */ /* 0x000fc8000fffe03f */
[----:B------:R-:W-:-:S09]  /*6dd0*/  UPRMT UR6, URZ, 0x654, UR6 ;  /* 0x000006543f067896 */ /* 0x000fd20008000006 */
[----:B------:R-:W-:Y:S01]  /*6de0*/  SYNCS.ARRIVE.TRANS64.RED.A1T0 RZ, [UR6], RZ ;  /* 0x000000ffffff79a7 */ /* 0x000fe20008100406 */
[----:B------:R-:W-:Y:S05]  /*6df0*/  @P2 BRA `(.L_x_45) ;  /* 0x0000000000042947 */ /* 0x000fea0003800000 */
[----:B------:R-:W-:Y:S01]  /*6e00*/  BPT.TRAP 0x1 ;  /* 0x000000040000795c */ /* 0x000fe20000300000 */
.L_x_45:
        /* <DEDUP_REMOVED lines=14> */
.L_x_35:
[----:B------:R-:W2:Y:S01]  /*6ef0*/  SHFL.BFLY PT, R0, R9, 0x1, 0x1f ;  /* 0x0c201f0009007f89 */ /* 0x000ea200000e0000 */
[----:B------:R-:W-:Y:S01]  /*6f00*/  BSSY B0, `(.L_x_47) ;  /* 0x0000024000007945 */ /* 0x000fe20003800000 */
[----:B------:R-:W-:Y:S02]  /*6f10*/  IMAD.MOV.U32 R11, RZ, RZ, 0x7f800000 ;  /* 0x7f800000ff0b7424 */ /* 0x000fe400078e00ff */
[----:B------:R-:W3:Y:S01]  /*6f20*/  SHFL.BFLY PT, R3, R10, 0x1, 0x1f ;  /* 0x0c201f000a037f89 */ /* 0x000ee200000e0000 */
[----:B------:R-:W-:Y:S02]  /*6f30*/  IMAD.MOV.U32 R8, RZ, RZ, 0x3f800000 ;  /* 0x3f800000ff087424 */ /* 0x000fe400078e00ff */
[----:B------:R-:W-:Y:S02]  /*6f40*/  IMAD.MOV.U32 R2, RZ, RZ, 0x3f800000 ;  /* 0x3f800000ff027424 */ /* 0x000fe400078e00ff */
[----:B--2---:R-:W-:Y:S01]  /*6f50*/  FADD R0, R0, R9 ;  /* 0x0000000900007221 */ /* 0x004fe20000000000 */
[----:B------:R-:W-:-:S02]  /*6f60*/  IMAD.MOV.U32 R9, RZ, RZ, 0x7f800000 ;  /* 0x7f800000ff097424 */ /* 0x000fc400078e00ff */
[----:B---3--:R-:W-:Y:S02]  /*6f70*/  FADD R16, R3, R10 ;  /* 0x0000000a03107221 */ /* 0x008fe40000000000 */
[----:B------:R-:W2:Y:S04]  /*6f80*/  SHFL.BFLY PT, R5, R0, 0x2, 0x1f ;  /* 0x0c401f0000057f89 */ /* 0x000ea800000e0000 */
[----:B------:R-:W3:Y:S01]  /*6f90*/  SHFL.BFLY PT, R17, R16, 0x2, 0x1f ;  /* 0x0c401f0010117f89 */ /* 0x000ee200000e0000 */
[C---:B--2---:R-:W-:Y:S01]  /*6fa0*/  FSETP.NE.AND P0, PT, R0.reuse, -R5, PT ;  /* 0x800000050000720b */ /* 0x044fe20003f05000 */
[----:B------:R-:W-:Y:S01]  /*6fb0*/  FADD R5, R0, R5 ;  /* 0x0000000500057221 */ /* 0x000fe20000000000 */
[----:B---3--:R-:W-:-:S11]  /*6fc0*/  FADD R7, R16, R17 ;  /* 0x0000001110077221 */ /* 0x008fd60000000000 */
[----:B------:R-:W-:Y:S05]  /*6fd0*/  @!P0 BRA `(.L_x_48) ;  /* 0x0000000000588947 */ /* 0x000fea0003800000 */
[----:B------:R-:W-:Y:S01]  /*6fe0*/  VIADD R0, R5, 0x1800000 ;  /* 0x0180000005007836 */ /* 0x000fe20000000000 */
[----:B------:R-:W-:Y:S04]  /*6ff0*/  BSSY B1, `(.L_x_49) ;  /* 0x000000d000017945 */ /* 0x000fe80003800000 */
[----:B------:R-:W-:-:S04]  /*7000*/  LOP3.LUT R0, R0, 0x7f800000, RZ, 0xc0, !PT ;  /* 0x7f80000000007812 */ /* 0x000fc800078ec0ff */
[----:B------:R-:W-:-:S13]  /*7010*/  ISETP.GT.U32.AND P0, PT, R0, 0x1ffffff, PT ;  /* 0x01ffffff0000780c */ /* 0x000fda0003f04070 */
[----:B------:R-:W-:Y:S05]  /*7020*/  @P0 BRA `(.L_x_50) ;  /* 0x0000000000140947 */ /* 0x000fea0003800000 */
[----:B------:R-:W-:Y:S01]  /*7030*/  IMAD.MOV.U32 R2, RZ, RZ, R5 ;  /* 0x000000ffff027224 */ /* 0x000fe200078e0005 */
[----:B------:R-:W-:-:S07]  /*7040*/  MOV R15, 0x7060 ;  /* 0x00007060000f7802 */ /* 0x000fce0000000f00 */
[----:B-1----:R-:W-:Y:S05]  /*7050*/  CALL.REL.NOINC `($__internal_0_$__cuda_sm20_rcp_rn_f32_slowpath) ;  /* 0x0000002400e47944 */ /* 0x002fea0003c00000 */
[----:B------:R-:W-:Y:S01]  /*7060*/  IMAD.MOV.U32 R2, RZ, RZ, R0 ;  /* 0x000000ffff027224 */ /* 0x000fe200078e0000 */
[----:B------:R-:W-:Y:S06]  /*7070*/  BRA `(.L_x_51) ;  /* 0x0000000000107947 */ /* 0x000fec0003800000 */
.L_x_50:
[----:B------:R-:W2:Y:S02]  /*7080*/  MUFU.RCP R2, R5 ;  /* 0x0000000500027308 */ /* 0x000ea40000001000 */
[----:B--2---:R-:W-:-:S04]  /*7090*/  FFMA R0, R5, R2, -1 ;  /* 0xbf80000005007423 */ /* 0x004fc80000000002 */
[----:B------:R-:W-:-:S04]  /*70a0*/  FADD.FTZ R3, -R0, -RZ ;  /* 0x800000ff00037221 */ /* 0x000fc80000010100 */
[----:B------:R-:W-:-:S07]  /*70b0*/  FFMA R2, R2, R3, R2 ;  /* 0x0000000302027223 */ /* 0x000fce0000000002 */
.L_x_51:
[----:B------:R-:W-:Y:S05]  /*70c0*/  BSYNC B1 ;  /* 0x0000000000017941 */ /* 0x000fea0003800000 */
.L_x_49:
[----:B------:R-:W-:Y:S01]  /*70d0*/  FSETP.GEU.AND P0, PT, |R5|, 1.175494350822287508e-38, PT ;  /* 0x008000000500780b */ /* 0x000fe20003f0e200 */
[----:B------:R-:W-:-:S12]  /*70e0*/  ULDC UR4, c[0x0][0x600] ;  /* 0x0001800000047ab9 */ /* 0x000fd80000000800 */
[----:B------:R-:W-:-:S04]  /*70f0*/  @!P0 FMUL R5, R5, 16777216 ;  /* 0x4b80000005058820 */ /* 0x000fc80000400000 */
[----:B------:R-:W2:Y:S02]  /*7100*/  MUFU.LG2 R0, R5 ;  /* 0x0000000500007308 */ /* 0x000ea40000000c00 */
[----:B--2---:R-:W-:-:S04]  /*7110*/  @!P0 FADD R0, R0, -24 ;  /* 0xc1c0000000008421 */ /* 0x004fc80000000000 */
[----:B------:R-:W-:-:S04]  /*7120*/  FMUL R9, R0, 0.69314718246459960938 ;  /* 0x3f31721800097820 */ /* 0x000fc80000400000 */
[----:B------:R-:W-:-:S07]  /*7130*/  FFMA R9, R4, UR4, R9 ;  /* 0x0000000404097c23 */ /* 0x000fce0008000009 */
.L_x_48:
[----:B------:R-:W-:Y:S05]  /*7140*/  BSYNC B0 ;  /* 0x0000000000007941 */ /* 0x000fea0003800000 */
.L_x_47:
[----:B------:R-:W-:Y:S01]  /*7150*/  FSETP.NE.AND P0, PT, R16, -R17, PT ;  /* 0x800000111000720b */ /* 0x000fe20003f05000 */
[----:B------:R-:W-:Y:S01]  /*7160*/  ULDC UR4, c[0x0][0x608] ;  /* 0x0001820000047ab9 */ /* 0x000fe20000000800 */
[----:B------:R-:W-:Y:S01]  /*7170*/  BSSY B0, `(.L_x_52) ;  /* 0x0000029000007945 */ /* 0x000fe20003800000 */
[----:B------:R-:W-:-:S04]  /*7180*/  FMUL R2, R2, UR4 ;  /* 0x0000000402027c20 */ /* 0x000fc80008400000 */
[-C--:B------:R-:W-:Y:S01]  /*7190*/  FMUL R56, R56, R2.reuse ;  /* 0x0000000238387220 */ /* 0x080fe20000400000 */
        /* <DEDUP_REMOVED lines=14> */
[----:B------:R-:W-:Y:S01]  /*7280*/  FMUL R36, R85, R2 ;  /* 0x0000000255247220 */ /* 0x000fe20000400000 */
[----:B------:R-:W-:Y:S06]  /*7290*/  @!P0 BRA `(.L_x_53) ;  /* 0x0000000000588947 */ /* 0x000fec0003800000 */
        /* <DEDUP_REMOVED lines=10> */
.L_x_55:
[----:B------:R-:W2:Y:S02]  /*7340*/  MUFU.RCP R8, R7 ;  /* 0x0000000700087308 */ /* 0x000ea40000001000 */
[----:B--2---:R-:W-:-:S04]  /*7350*/  FFMA R0, R7, R8, -1 ;  /* 0xbf80000007007423 */ /* 0x004fc80000000008 */
[----:B------:R-:W-:-:S04]  /*7360*/  FADD.FTZ R3, -R0, -RZ ;  /* 0x800000ff00037221 */ /* 0x000fc80000010100 */
[----:B------:R-:W-:-:S07]  /*7370*/  FFMA R8, R8, R3, R8 ;  /* 0x0000000308087223 */ /* 0x000fce0000000008 */
.L_x_56:
[----:B------:R-:W-:Y:S05]  /*7380*/  BSYNC B1 ;  /* 0x0000000000017941 */ /* 0x000fea0003800000 */
.L_x_54:
[----:B------:R-:W-:Y:S01]  /*7390*/  FSETP.GEU.AND P0, PT, |R7|, 1.175494350822287508e-38, PT ;  /* 0x008000000700780b */ /* 0x000fe20003f0e200 */
[----:B------:R-:W-:-:S12]  /*73a0*/  ULDC UR4, c[0x0][0x600] ;  /* 0x0001800000047ab9 */ /* 0x000fd80000000800 */
[----:B------:R-:W-:-:S04]  /*73b0*/  @!P0 FMUL R7, R7, 16777216 ;  /* 0x4b80000007078820 */ /* 0x000fc80000400000 */
[----:B------:R-:W2:Y:S02]  /*73c0*/  MUFU.LG2 R0, R7 ;  /* 0x0000000700007308 */ /* 0x000ea40000000c00 */
[----:B--2---:R-:W-:-:S04]  /*73d0*/  @!P0 FADD R0, R0, -24 ;  /* 0xc1c0000000008421 */ /* 0x004fc80000000000 */
[----:B------:R-:W-:-:S04]  /*73e0*/  FMUL R11, R0, 0.69314718246459960938 ;  /* 0x3f317218000b7820 */ /* 0x000fc80000400000 */
[----:B------:R-:W-:-:S07]  /*73f0*/  FFMA R11, R6, UR4, R11 ;  /* 0x00000004060b7c23 */ /* 0x000fce000800000b */
.L_x_53:
[----:B------:R-:W-:Y:S05]  /*7400*/  BSYNC B0 ;  /* 0x0000000000007941 */ /* 0x000fea0003800000 */
.L_x_52:
[----:B------:R-:W-:Y:S01]  /*7410*/  UISETP.NE.AND UP0, UPT, UR36, 0x1, UPT ;  /* 0x000000012400788c */ /* 0x000fe2000bf05270 */
[----:B------:R-:W2:Y:S01]  /*7420*/  S2R R17, SR_TID.X ;  /* 0x0000000000117919 */ /* 0x000ea20000002100 */
[----:B------:R-:W-:Y:S02]  /*7430*/  ULDC.64 UR8, c[0x0][0x208] ;  /* 0x0000820000087ab9 */ /* 0x000fe40000000a00 */
[----:B------:R-:W-:-:S06]  /*7440*/  USEL UR4, URZ, 0x1, UP0 ;  /* 0x000000013f047887 */ /* 0x000fcc0008000000 */
[----:B------:R-:W-:Y:S01]  /*7450*/  IMAD.U32 R0, RZ, RZ, UR4 ;  /* 0x00000004ff007e24 */ /* 0x000fe2000f8e00ff */
[----:B------:R-:W-:Y:S02]  /*7460*/  ULDC UR4, c[0x0][0x608] ;  /* 0x0001820000047ab9 */ /* 0x000fe40000000800 */
[----:B------:R-:W-:Y:S02]  /*7470*/  FMUL R8, R8, UR4 ;  /* 0x0000000408087c20 */ /* 0x000fe40008400000 */
[----:B------:R-:W-:-:S04]  /*7480*/  SHF.L.U32 R0, R0, 0x1f, RZ ;  /* 0x0000001f00007819 */ /* 0x000fc800000006ff */
[----:B------:R-:W3:Y:S01]  /*7490*/  SYNCS.PHASECHK.TRANS64.TRYWAIT P0, [UR15+0x8], R0 ;  /* 0x00000800ff0075a7 */ /* 0x000ee2000800014f */
[C---:B--2---:R-:W-:Y:S02]  /*74a0*/  LOP3.LUT P1, RZ, R17.reuse, 0x3, RZ, 0xc0, !PT ;  /* 0x0000000311ff7812 */ /* 0x044fe4000782c0ff */
[----:B------:R-:W-:Y:S01]  /*74b0*/  LOP3.LUT R16, R17, 0x7f, RZ, 0xc0, !PT ;  /* 0x0000007f11107812 */ /* 0x000fe200078ec0ff */
[----:B---3--:R-:W-:Y:S10]  /*74c0*/  @!P0 BRA `(.L_x_57) ;  /* 0x0000002000388947 */ /* 0x008ff40003800000 */
.L_x_106:
[----:B------:R-:W-:Y:S01]  /*74d0*/  USHF.L.U32 UR42, UR42, 0x6, URZ ;  /* 0x000000062a2a7899 */ /* 0x000fe2000800063f */
[----:B------:R-:W-:Y:S01]  /*74e0*/  BSSY B0, `(.L_x_58) ;  /* 0x0000018000007945 */ /* 0x000fe20003800000 */
[----:B------:R-:W-:Y:S02]  /*74f0*/  SHF.R.U32.HI R17, RZ, 0x2, R17 ;  /* 0x00000002ff117819 */ /* 0x000fe40000011611 */
[----:B------:R-:W-:Y:S01]  /*7500*/  SHF.R.U32.HI R18, RZ, 0x5, R16 ;  /* 0x00000005ff127819 */ /* 0x000fe20000011610 */
[----:B------:R-:W-:Y:S07]  /*7510*/  @P1 BRA `(.L_x_59) ;  /* 0x0000000000501947 */ /* 0x000fee0003800000 */
[----:B------:R-:W3:Y:S01]  /*7520*/  S2UR UR4, SR_CTAID.Y ;  /* 0x00000000000479c3 */ /* 0x000ee20000002600 */
[----:B--2---:R-:W-:Y:S01]  /*7530*/  IMAD.SHL.U32 R3, R18, 0x10, RZ ;  /* 0x0000001012037824 */ /* 0x004fe200078e00ff */
[----:B------:R-:W-:Y:S01]  /*7540*/  LOP3.LUT R0, R17, 0x7, RZ, 0xc0, !PT ;  /* 0x0000000711007812 */ /* 0x000fe200078ec0ff */
[----:B------:R-:W-:-:S03]  /*7550*/  ULDC.64 UR6, c[0x0][0x688] ;  /* 0x0001a20000067ab9 */ /* 0x000fc60000000a00 */
[----:B------:R-:W-:Y:S02]  /*7560*/  LOP3.LUT R0, R3, 0xfffffff0, R0, 0xe2, !PT ;  /* 0xfffffff003007812 */ /* 0x000fe400078ee200 */
[----:B------:R-:W2:Y:S03]  /*7570*/  S2UR UR5, SR_CTAID.Z ;  /* 0x00000000000579c3 */ /* 0x000ea60000002700 */
[----:B------:R-:W-:-:S04]  /*7580*/  VIADD R3, R0, UR42 ;  /* 0x0000002a00037c36 */ /* 0x000fc80008000000 */
[----:B------:R-:W-:Y:S01]  /*7590*/  VIADD R2, R3, 0x8 ;  /* 0x0000000803027836 */ /* 0x000fe20000000000 */
[----:B---3--:R-:W-:-:S04]  /*75a0*/  UIMAD UR4, UR4, UR6, UR42 ;  /* 0x00000006040472a4 */ /* 0x008fc8000f8e022a */
[----:B--2---:R-:W-:-:S03]  /*75b0*/  UIMAD UR4, UR5, UR7, UR4 ;  /* 0x00000007050472a4 */ /* 0x004fc6000f8e0204 */
[----:B------:R-:W-:Y:S02]  /*75c0*/  ULDC UR5, c[0x0][0x288] ;  /* 0x0000a20000057ab9 */ /* 0x000fe40000000800 */
[----:B------:R-:W-:Y:S02]  /*75d0*/  ISETP.GE.U32.AND P0, PT, R3, UR5, PT ;  /* 0x0000000503007c0c */ /* 0x000fe4000bf06070 */
[----:B------:R-:W-:Y:S02]  /*75e0*/  IADD3 R0, P2, R0, UR4, RZ ;  /* 0x0000000400007c10 */ /* 0x000fe4000ff5e0ff */
[----:B------:R-:W-:Y:S01]  /*75f0*/  ISETP.GE.U32.AND P1, PT, R2, UR5, PT ;  /* 0x0000000502007c0c */ /* 0x000fe2000bf26070 */
[----:B------:R-:W-:Y:S02]  /*7600*/  ULDC.64 UR4, c[0x0][0x680] ;  /* 0x0001a00000047ab9 */ /* 0x000fe40000000a00 */
[----:B------:R-:W-:Y:S01]  /*7610*/  IMAD.X R3, RZ, RZ, RZ, P2 ;  /* 0x000000ffff037224 */ /* 0x000fe200010e06ff */
[----:B------:R-:W-:-:S04]  /*7620*/  LEA R2, P2, R0, UR4, 0x2 ;  /* 0x0000000400027c11 */ /* 0x000fc8000f8410ff */
[----:B------:R-:W-:-:S05]  /*7630*/  LEA.HI.X R3, R0, UR5, R3, 0x2, P2 ;  /* 0x0000000500037c11 */ /* 0x000fca00090f1403 */
[----:B------:R3:W-:Y:S04]  /*7640*/  @!P0 STG.E desc[UR8][R2.64], R9 ;  /* 0x0000000902008986 */ /* 0x0007e8000c101908 */
[----:B------:R3:W-:Y:S02]  /*7650*/  @!P1 STG.E desc[UR8][R2.64+0x20], R11 ;  /* 0x0000200b02009986 */ /* 0x0007e4000c101908 */
.L_x_59:
[----:B------:R-:W-:Y:S05]  /*7660*/  BSYNC B0 ;  /* 0x0000000000007941 */ /* 0x000fea0003800000 */
.L_x_58:
[----:B------:R-:W-:Y:S01]  /*7670*/  ULDC.64 UR4, c[0x0][0x730] ;  /* 0x0001cc0000047ab9 */ /* 0x000fe20000000a00 */
[-C--:B------:R-:W-:Y:S01]  /*7680*/  FMUL R58, R58, R8.reuse ;  /* 0x000000083a3a7220 */ /* 0x080fe20000400000 */
[----:B------:R-:W-:Y:S01]  /*7690*/  ISETP.NE.U32.AND P0, PT, RZ, UR4, PT ;  /* 0x00000004ff007c0c */ /* 0x000fe2000bf05070 */
[-C--:B------:R-:W-:Y:S01]  /*76a0*/  FMUL R38, R59, R8.reuse ;  /* 0x000000083b267220 */ /* 0x080fe20000400000 */
[-C--:B------:R-:W-:Y:S01]  /*76b0*/  FMUL R62, R62, R8.reuse ;  /* 0x000000083e3e7220 */ /* 0x080fe20000400000 */
[-C--:B------:R-:W-:Y:S01]  /*76c0*/  FMUL R40, R63, R8.reuse ;  /* 0x000000083f287220 */ /* 0x080fe20000400000 */
[----:B------:R-:W-:Y:S01]  /*76d0*/  ISETP.NE.AND.EX P0, PT, RZ, UR5, PT, P0 ;  /* 0x00000005ff007c0c */ /* 0x000fe2000bf05300 */
        /* <DEDUP_REMOVED lines=12> */
[----:B------:R-:W-:Y:S06]  /*77a0*/  @P0 BRA `(.L_x_60) ;  /* 0x0000000000200947 */ /* 0x000fec0003800000 */
[----:B------:R-:W-:Y:S02]  /*77b0*/  ULDC.64 UR4, c[0x0][0x728] ;  /* 0x0001ca0000047ab9 */ /* 0x000fe40000000a00 */
[----:B------:R-:W-:-:S04]  /*77c0*/  ISETP.NE.U32.AND P0, PT, RZ, UR4, PT ;  /* 0x00000004ff007c0c */ /* 0x000fc8000bf05070 */
[----:B------:R-:W-:-:S13]  /*77d0*/  ISETP.NE.AND.EX P0, PT, RZ, UR5, PT, P0 ;  /* 0x00000005ff007c0c */ /* 0x000fda000bf05300 */
[----:B------:R-:W-:Y:S05]  /*77e0*/  @!P0 BRA `(.L_x_61) ;  /* 0x00000000000c8947 */ /* 0x000fea0003800000 */
[----:B--23--:R-:W2:Y:S02]  /*77f0*/  LDC.64 R2, c[0x0][0x728] ;  /* 0x0001ca00ff027b82 */ /* 0x00cea40000000a00 */
[----:B--2---:R2:W5:Y:S01]  /*7800*/  LDG.E R2, desc[UR8][R2.64] ;  /* 0x0000000802027981 */ /* 0x004562000c1e1900 */
[----:B------:R-:W-:Y:S05]  /*7810*/  BRA `(.L_x_60) ;  /* 0x0000000000047947 */ /* 0x000fea0003800000 */
.L_x_61:
[----:B---3--:R-:W4:Y:S02]  /*7820*/  LDC R2, c[0x0][0x720] ;  /* 0x0001c800ff027b82 */ /* 0x008f240000000800 */
.L_x_60:
[----:B--2---:R-:W-:Y:S01]  /*7830*/  MOV R0, RZ ;  /* 0x000000ff00007202 */ /* 0x004fe20000000f00 */
[----:B----45:R-:W-:-:S03]  /*7840*/  IMAD.MOV.U32 R35, RZ, RZ, R2 ;  /* 0x000000ffff237224 */ /* 0x030fc600078e0002 */
[----:B------:R-:W-:-:S13]  /*7850*/  LOP3.LUT P0, RZ, R0, 0x1bf, RZ, 0xc0, !PT ;  /* 0x000001bf00ff7812 */ /* 0x000fda000780c0ff */
[----:B------:R-:W-:Y:S05]  /*7860*/  @!P0 BRA `(.L_x_62) ;  /* 0x0000000000408947 */ /* 0x000fea0003800000 */
[----:B------:R-:W-:Y:S01]  /*7870*/  MOV R0, 0x0 ;  /* 0x0000000000007802 */ /* 0x000fe20000000f00 */
[----:B------:R-:W-:Y:S01]  /*7880*/  ULDC.64 UR4, c[0x4][0x68] ;  /* 0x01001a0000047ab9 */ /* 0x000fe20000000a00 */
[----:B------:R-:W-:Y:S01]  /*7890*/  ULDC.64 UR6, c[0x4][0x8] ;  /* 0x0100020000067ab9 */ /* 0x000fe20000000a00 */
[----:B------:R-:W-:Y:S01]  /*78a0*/  IMAD.U32 R4, RZ, RZ, UR4 ;  /* 0x00000004ff047e24 */ /* 0x000fe2000f8e00ff */
[----:B---3--:R2:W3:Y:S01]  /*78b0*/  LDC.64 R2, c[0x4][R0] ;  /* 0x0100000000027b82 */ /* 0x0084e20000000a00 */
[----:B------:R-:W-:Y:S01]  /*78c0*/  IMAD.U32 R5, RZ, RZ, UR5 ;  /* 0x00000005ff057e24 */ /* 0x000fe2000f8e00ff */
[----:B------:R-:W-:Y:S01]  /*78d0*/  ULDC.64 UR4, c[0x4][0x70] ;  /* 0x01001c0000047ab9 */ /* 0x000fe20000000a00 */
[----:B------:R-:W-:Y:S02]  /*78e0*/  IMAD.U32 R10, RZ, RZ, UR6 ;  /* 0x00000006ff0a7e24 */ /* 0x000fe4000f8e00ff */
[----:B------:R-:W-:Y:S02]  /*78f0*/  IMAD.U32 R6, RZ, RZ, UR4 ;  /* 0x00000004ff067e24 */ /* 0x000fe4000f8e00ff */
[----:B------:R-:W-:-:S02]  /*7900*/  IMAD.U32 R7, RZ, RZ, UR5 ;  /* 0x00000005ff077e24 */ /* 0x000fc4000f8e00ff */
[----:B------:R-:W-:Y:S02]  /*7910*/  IMAD.U32 R11, RZ, RZ, UR7 ;  /* 0x00000007ff0b7e24 */ /* 0x000fe4000f8e00ff */
[----:B------:R-:W-:Y:S02]  /*7920*/  IMAD.MOV.U32 R8, RZ, RZ, 0x70 ;  /* 0x00000070ff087424 */ /* 0x000fe400078e00ff */
[----:B------:R-:W-:Y:S02]  /*7930*/  IMAD.MOV.U32 R12, RZ, RZ, 0x1 ;  /* 0x00000001ff0c7424 */ /* 0x000fe400078e00ff */
[----:B-12---:R-:W-:-:S07]  /*7940*/  IMAD.MOV.U32 R13, RZ, RZ, RZ ;  /* 0x000000ffff0d7224 */ /* 0x006fce00078e00ff */
[----:B------:R-:W-:-:S07]  /*7950*/  LEPC R20, `(.L_x_62) ;  /* 0x000000001014794e */ /* 0x000fce0000000000 */
[----:B---3--:R-:W-:Y:S05]  /*7960*/  CALL.ABS.NOINC R2 ;  /* 0x0000000002007343 */ /* 0x008fea0003c00000 */
.L_x_62:
[----:B-1----:R-:W-:Y:S02]  /*7970*/  IMAD.U32 R19, RZ, RZ, UR37 ;  /* 0x00000025ff137e24 */ /* 0x002fe4000f8e00ff */
[----:B------:R-:W-:-:S04]  /*7980*/  IMAD.U32 R0, RZ, RZ, UR36 ;  /* 0x00000024ff007e24 */ /* 0x000fc8000f8e00ff */
[----:B------:R-:W-:-:S04]  /*7990*/  IMAD R19, R0, 0x1200, R19 ;  /* 0x0000120000137824 */ /* 0x000fc800078e0213 */
[----:B------:R-:W-:-:S05]  /*79a0*/  VIADD R0, R19, 0xffffee00 ;  /* 0xffffee0013007836 */ /* 0x000fca0000000000 */
[----:B------:R-:W-:-:S13]  /*79b0*/  LOP3.LUT P0, RZ, R0, 0x1b0, RZ, 0xc0, !PT ;  /* 0x000001b000ff7812 */ /* 0x000fda000780c0ff */
[----:B------:R-:W-:Y:S05]  /*79c0*/  @!P0 BRA `(.L_x_63) ;  /* 0x0000000000408947 */ /* 0x000fea0003800000 */
[----:B------:R-:W-:Y:S01]  /*79d0*/  MOV R0, 0x0 ;  /* 0x0000000000007802 */ /* 0x000fe20000000f00 */
[----:B------:R-:W-:Y:S01]  /*79e0*/  ULDC.64 UR4, c[0x4][0x68] ;  /* 0x01001a0000047ab9 */ /* 0x000fe20000000a00 */
[----:B------:R-:W-:Y:S01]  /*79f0*/  ULDC.64 UR6, c[0x4][0x8] ;  /* 0x0100020000067ab9 */ /* 0x000fe20000000a00 */
[----:B------:R-:W-:Y:S01]  /*7a00*/  IMAD.U32 R4, RZ, RZ, UR4 ;  /* 0x00000004ff047e24 */ /* 0x000fe2000f8e00ff */
[----:B---3--:R1:W2:Y:S01]  /*7a10*/  LDC.64 R2, c[0x4][R0] ;  /* 0x0100000000027b82 */ /* 0x0082a20000000a00 */
        /* <DEDUP_REMOVED lines=8> */
[----:B-1----:R-:W-:-:S07]  /*7aa0*/  IMAD.MOV.U32 R13, RZ, RZ, RZ ;  /* 0x000000ffff0d7224 */ /* 0x002fce00078e00ff */
[----:B------:R-:W-:-:S07]  /*7ab0*/  LEPC R20, `(.L_x_63) ;  /* 0x000000001014794e */ /* 0x000fce0000000000 */
[----:B--2---:R-:W-:Y:S05]  /*7ac0*/  CALL.ABS.NOINC R2 ;  /* 0x0000000002007343 */ /* 0x004fea0003c00000 */
.L_x_63:
[----:B------:R-:W1:Y:S01]  /*7ad0*/  S2R R4, SR_TID.X ;  /* 0x0000000000047919 */ /* 0x000e620000002100 */
[----:B------:R-:W-:Y:S01]  /*7ae0*/  ULDC.64 UR4, c[0x0][0x730] ;  /* 0x0001cc0000047ab9 */ /* 0x000fe20000000a00 */
[----:B------:R-:W-:Y:S01]  /*7af0*/  VIADD R16, R16, 0x1f ;  /* 0x0000001f10107836 */ /* 0x000fe20000000000 */
[----:B------:R-:W-:Y:S01]  /*7b00*/  ISETP.NE.U32.AND P0, PT, RZ, UR4, PT ;  /* 0x00000004ff007c0c */ /* 0x000fe2000bf05070 */
[----:B------:R-:W-:Y:S01]  /*7b10*/  IMAD.SHL.U32 R17, R17, 0x40, RZ ;  /* 0x0000004011117824 */ /* 0x000fe200078e00ff */
[----:B------:R-:W-:Y:S02]  /*7b20*/  BSSY B0, `(.L_x_64) ;  /* 0x000000e000007945 */ /* 0x000fe40003800000 */
[----:B------:R-:W-:-:S13]  /*7b30*/  ISETP.NE.AND.EX P0, PT, RZ, UR5, PT, P0 ;  /* 0x00000005ff007c0c */ /* 0x000fda000bf05300 */
[----:B------:R-:W2:Y:S01]  /*7b40*/  @P0 LDC R35, c[0x0][0x720] ;  /* 0x0001c800ff230b82 */ /* 0x000ea20000000800 */
[----:B------:R-:W-:Y:S01]  /*7b50*/  ISETP.GT.U32.AND P0, PT, R16, 0x3e, PT ;  /* 0x0000003e1000780c */ /* 0x000fe20003f04070 */
[C---:B-1----:R-:W-:Y:S02]  /*7b60*/  IMAD.SHL.U32 R0, R4.reuse, 0x2, RZ ;  /* 0x0000000204007824 */ /* 0x042fe400078e00ff */
[----:B---3--:R-:W-:-:S03]  /*7b70*/  IMAD.SHL.U32 R2, R4, 0x10, RZ ;  /* 0x0000001004027824 */ /* 0x008fc600078e00ff */
[----:B------:R-:W-:Y:S02]  /*7b80*/  LOP3.LUT R3, R0, 0x6, RZ, 0xc0, !PT ;  /* 0x0000000600037812 */ /* 0x000fe400078ec0ff */
[----:B------:R-:W-:-:S03]  /*7b90*/  LOP3.LUT R5, R2, 0x180, RZ, 0xc0, !PT ;  /* 0x0000018002057812 */ /* 0x000fc600078ec0ff */
[----:B------:R-:W-:Y:S01]  /*7ba0*/  IMAD R3, R18, 0x400, R3 ;  /* 0x0000040012037824 */ /* 0x000fe200078e0203 */
[----:B------:R-:W-:Y:S02]  /*7bb0*/  LOP3.LUT R5, R5, 0x30, R0, 0xf8, !PT ;  /* 0x0000003005057812 */ /* 0x000fe400078ef800 */
[----:B------:R-:W-:-:S04]  /*7bc0*/  LOP3.LUT R0, R17, 0x40, RZ, 0xc0, !PT ;  /* 0x0000004011007812 */ /* 0x000fc800078ec0ff */
[----:B------:R-:W-:Y:S01]  /*7bd0*/  IADD3 R0, R5, R3, R0 ;  /* 0x0000000305007210 */ /* 0x000fe20007ffe000 */
[----:B------:R-:W-:Y:S06]  /*7be0*/  @P0 BRA `(.L_x_65) ;  /* 0x0000000000040947 */ /* 0x000fec0003800000 */
[----:B------:R-:W-:-:S04]  /*7bf0*/  DEPBAR.LE SB0, 0x0 ;  /* 0x000080000000791a */ /* 0x000fc80000000000 */
.L_x_65:
[----:B------:R-:W-:Y:S05]  /*7c00*/  BSYNC B0 ;  /* 0x0000000000007941 */ /* 0x000fea0003800000 */
.L_x_64:
[----:B------:R-:W-:Y:S05]  /*7c10*/  WARPSYNC.ALL ;  /* 0x0000000000007948 */ /* 0x000fea0003800000 */
[----:B------:R-:W-:Y:S01]  /*7c20*/  R2P PR, R4, 0x18 ;  /* 0x0000001804007804 */ /* 0x000fe20000000000 */
[----:B------:R-:W-:Y:S01]  /*7c30*/  BAR.SYNC.DEFER_BLOCKING 0x1, 0x80 ;  /* 0x0042000000007b1d */ /* 0x000fe20000010000 */
[----:B------:R-:W-:Y:S02]  /*7c40*/  IMAD.IADD R39, R19, 0x1, R0 ;  /* 0x0000000113277824 */ /* 0x000fe400078e0200 */
[-C--:B--2---:R-:W-:Y:S01]  /*7c50*/  FMUL R0, R56, R35.reuse ;  /* 0x0000002338007220 */ /* 0x084fe20000400000 */
[-C--:B------:R-:W-:Y:S01]  /*7c60*/  FMUL R3, R22, R35.reuse ;  /* 0x0000002316037220 */ /* 0x080fe20000400000 */
[----:B------:R-:W-:Y:S01]  /*7c70*/  FMUL R25, R32, R35 ;  /* 0x0000002320197220 */ /* 0x000fe20000400000 */
[----:B------:R-:W-:-:S02]  /*7c80*/  VIADD R2, R39, 0xffffee00 ;  /* 0xffffee0027027836 */ /* 0x000fc40000000000 */
[-C--:B------:R-:W-:Y:S01]  /*7c90*/  FMUL R5, R38, R35.reuse ;  /* 0x0000002326057220 */ /* 0x080fe20000400000 */
[----:B------:R-:W-:Y:S01]  /*7ca0*/  VIADD R37, R39, 0xffffee20 ;  /* 0xffffee2027257836 */ /* 0x000fe20000000000 */
[----:B------:R-:W-:Y:S01]  /*7cb0*/  F2FP.SATFINITE.E4M3.F32.PACK_AB_MERGE_C R32, R3, R0, RZ ;  /* 0x000000000320723e */ /* 0x000fe200048070ff */
[----:B------:R-:W-:Y:S02]  /*7cc0*/  IMAD.MOV.U32 R0, RZ, RZ, 0x10 ;  /* 0x00000010ff007424 */ /* 0x000fe400078e00ff */
[-C--:B------:R-:W-:Y:S01]  /*7cd0*/  FMUL R4, R60, R35.reuse ;  /* 0x000000233c047220 */ /* 0x080fe20000400000 */
[-C--:B------:R-:W-:Y:S01]  /*7ce0*/  FMUL R7, R24, R35.reuse ;  /* 0x0000002318077220 */ /* 0x080fe20000400000 */
[----:B------:R-:W-:Y:S02]  /*7cf0*/  @P4 VIADD R37, R2, 0xffffffe0 ;  /* 0xffffffe002254836 */ /* 0x000fe40000000000 */
        /* <DEDUP_REMOVED lines=12> */
[----:B------:R-:W-:Y:S01]  /*7dc0*/  SEL R0, R0, 0xfffffff0, !P3 ;  /* 0xfffffff000007807 */ /* 0x000fe20005800000 */
        /* <DEDUP_REMOVED lines=14> */
[----:B------:R-:W-:Y:S01]  /*7eb0*/  F2FP.SATFINITE.E4M3.F32.PACK_AB_MERGE_C R34, R5, R2, RZ ;  /* 0x000000020522723e */ /* 0x000fe200048070ff */
[C---:B------:R-:W-:Y:S01]  /*7ec0*/  IMAD.IADD R2, R0.reuse, 0x1, R39 ;  /* 0x0000000100027824 */ /* 0x040fe200078e0227 */
[----:B------:R-:W-:Y:S01]  /*7ed0*/  F2FP.SATFINITE.E4M3.F32.PACK_AB_MERGE_C R4, R7, R4, RZ ;  /* 0x000000040704723e */ /* 0x000fe200048070ff */
[----:B------:R-:W-:Y:S01]  /*7ee0*/  IMAD.IADD R0, R0, 0x1, R37 ;  /* 0x0000000100007824 */ /* 0x000fe200078e0225 */
[----:B------:R-:W-:Y:S01]  /*7ef0*/  F2FP.SATFINITE.E4M3.F32.PACK_AB_MERGE_C R6, R9, R6, RZ ;  /* 0x000000060906723e */ /* 0x000fe200048070ff */
[----:B------:R1:W-:Y:S01]  /*7f00*/  STS.U16 [R39+-0x1200], R32 ;  /* 0xffee002027007388 */ /* 0x0003e20000000400 */
[----:B------:R-:W-:Y:S01]  /*7f10*/  F2FP.SATFINITE.E4M3.F32.PACK_AB_MERGE_C R11, R11, R8, RZ ;  /* 0x000000080b0b723e */ /* 0x000fe200048070ff */
[----:B------:R-:W-:Y:S01]  /*7f20*/  BSSY B0, `(.L_x_66) ;  /* 0x000002d000007945 */ /* 0x000fe20003800000 */
[----:B------:R-:W-:Y:S01]  /*7f30*/  F2FP.SATFINITE.E4M3.F32.PACK_AB_MERGE_C R13, R13, R10, RZ ;  /* 0x0000000a0d0d723e */ /* 0x000fe200048070ff */
[----:B------:R1:W-:Y:S01]  /*7f40*/  STS.U16 [R39+-0x1000], R34 ;  /* 0xfff0002227007388 */ /* 0x0003e20000000400 */
[----:B------:R-:W-:-:S02]  /*7f50*/  F2FP.SATFINITE.E4M3.F32.PACK_AB_MERGE_C R15, R15, R12, RZ ;  /* 0x0000000c0f0f723e */ /* 0x000fc400048070ff */
[----:B------:R-:W-:Y:S01]  /*7f60*/  F2FP.SATFINITE.E4M3.F32.PACK_AB_MERGE_C R17, R17, R14, RZ ;  /* 0x0000000e1111723e */ /* 0x000fe200048070ff */
[----:B------:R1:W-:Y:S01]  /*7f70*/  STS.U16 [R39+-0x11f8], R4 ;  /* 0xffee080427007388 */ /* 0x0003e20000000400 */
[----:B------:R-:W-:Y:S02]  /*7f80*/  F2FP.SATFINITE.E4M3.F32.PACK_AB_MERGE_C R16, R21, R16, RZ ;  /* 0x000000101510723e */ /* 0x000fe400048070ff */
[----:B------:R-:W-:Y:S01]  /*7f90*/  F2FP.SATFINITE.E4M3.F32.PACK_AB_MERGE_C R18, R23, R18, RZ ;  /* 0x000000121712723e */ /* 0x000fe200048070ff */
[----:B------:R1:W-:Y:S01]  /*7fa0*/  STS.U16 [R39+-0xff8], R6 ;  /* 0xfff0080627007388 */ /* 0x0003e20000000400 */
[----:B------:R-:W-:Y:S02]  /*7fb0*/  F2FP.SATFINITE.E4M3.F32.PACK_AB_MERGE_C R20, R25, R20, RZ ;  /* 0x000000141914723e */ /* 0x000fe400048070ff */
[----:B------:R-:W-:Y:S01]  /*7fc0*/  F2FP.SATFINITE.E4M3.F32.PACK_AB_MERGE_C R22, R27, R22, RZ ;  /* 0x000000161b16723e */ /* 0x000fe200048070ff */
[----:B------:R1:W-:Y:S01]  /*7fd0*/  STS.U16 [R2+-0x1200], R11 ;  /* 0xffee000b02007388 */ /* 0x0003e20000000400 */
[----:B------:R-:W-:-:S02]  /*7fe0*/  F2FP.SATFINITE.E4M3.F32.PACK_AB_MERGE_C R29, R29, R24, RZ ;  /* 0x000000181d1d723e */ /* 0x000fc400048070ff */
[----:B------:R-:W-:Y:S01]  /*7ff0*/  F2FP.SATFINITE.E4M3.F32.PACK_AB_MERGE_C R31, R31, R26, RZ ;  /* 0x0000001a1f1f723e */ /* 0x000fe200048070ff */
[----:B------:R1:W-:Y:S01]  /*8000*/  STS.U16 [R2+-0x1000], R13 ;  /* 0xfff0000d02007388 */ /* 0x0003e20000000400 */
[----:B------:R-:W-:Y:S02]  /*8010*/  F2FP.SATFINITE.E4M3.F32.PACK_AB_MERGE_C R33, R33, R28, RZ ;  /* 0x0000001c2121723e */ /* 0x000fe400048070ff */
[----:B------:R-:W-:Y:S01]  /*8020*/  F2FP.SATFINITE.E4M3.F32.PACK_AB_MERGE_C R35, R35, R30, RZ ;  /* 0x0000001e2323723e */ /* 0x000fe200048070ff */
[----:B------:R1:W-:Y:S04]  /*8030*/  STS.U16 [R2+-0x11f8], R15 ;  /* 0xffee080f02007388 */ /* 0x0003e80000000400 */
[----:B------:R1:W-:Y:S04]  /*8040*/  STS.U16 [R2+-0xff8], R17 ;  /* 0xfff0081102007388 */ /* 0x0003e80000000400 */
[----:B------:R1:W-:Y:S04]  /*8050*/  STS.U16 [R37], R16 ;  /* 0x0000001025007388 */ /* 0x0003e80000000400 */
[----:B------:R1:W-:Y:S04]  /*8060*/  STS.U16 [R37+0x200], R18 ;  /* 0x0002001225007388 */ /* 0x0003e80000000400 */
[----:B------:R1:W-:Y:S04]  /*8070*/  STS.U16 [R37+0x8], R20 ;  /* 0x0000081425007388 */ /* 0x0003e80000000400 */
[----:B------:R1:W-:Y:S04]  /*8080*/  STS.U16 [R37+0x208], R22 ;  /* 0x0002081625007388 */ /* 0x0003e80000000400 */
[----:B------:R1:W-:Y:S04]  /*8090*/  STS.U16 [R0], R29 ;  /* 0x0000001d00007388 */ /* 0x0003e80000000400 */
[----:B------:R1:W-:Y:S04]  /*80a0*/  STS.U16 [R0+0x200], R31 ;  /* 0x0002001f00007388 */ /* 0x0003e80000000400 */
[----:B------:R1:W-:Y:S04]  /*80b0*/  STS.U16 [R0+0x8], R33 ;  /* 0x0000082100007388 */ /* 0x0003e80000000400 */
[----:B------:R1:W-:Y:S01]  /*80c0*/  STS.U16 [R0+0x208], R35 ;  /* 0x0002082300007388 */ /* 0x0003e20000000400 */
[----:B------:R-:W-:Y:S01]  /*80d0*/  @!PT LDS RZ, [RZ] ;  /* 0x00000000fffff984 */ /* 0x000fe20000000800 */
[----:B------:R-:W-:Y:S01]  /*80e0*/  @!PT LDS RZ, [RZ] ;  /* 0x00000000fffff984 */ /* 0x000fe20000000800 */
[----:B------:R-:W-:Y:S01]  /*80f0*/  @!PT LDS RZ, [RZ] ;  /* 0x00000000fffff984 */ /* 0x000fe20000000800 */
[----:B------:R-:W-:Y:S01]  /*8100*/  @!PT LDS RZ, [RZ] ;  /* 0x00000000fffff984 */ /* 0x000fe20000000800 */
[----:B------:R2:W-:Y:S06]  /*8110*/  MEMBAR.ALL.CTA ;  /* 0x0000000000007992 */ /* 0x0005ec0000008000 */
[----:B--2---:R-:W2:Y:S02]  /*8120*/  FENCE.VIEW.ASYNC.S ;  /* 0x00000000000073c6 */ /* 0x004ea40000000000 */
[----:B--2---:R-:W-:Y:S06]  /*8130*/  BAR.SYNC.DEFER_BLOCKING 0x1, 0x80 ;  /* 0x0042000000007b1d */ /* 0x004fec0000010000 */
[----:B-1----:R-:W-:Y:S05]  /*8140*/  @P0 BRA `(.L_x_67) ;  /* 0x0000000000280947 */ /* 0x002fea0003800000 */
[----:B------:R-:W-:Y:S01]  /*8150*/  S2UR UR44, SR_CTAID.Z ;  /* 0x00000000002c79c3 */ /* 0x000fe20000002700 */
[----:B------:R-:W-:Y:S01]  /*8160*/  R2UR UR40, R19 ;  /* 0x00000000132872ca */ /* 0x000fe200000e0000 */
[----:B------:R-:W-:Y:S01]  /*8170*/  ULDC.64 UR4, c[0x0][0x198] ;  /* 0x0000660000047ab9 */ /* 0x000fe20000000a00 */
[----:B------:R-:W-:Y:S01]  /*8180*/  UMOV UR41, URZ ;  /* 0x0000003f00297c82 */ /* 0x000fe20008000000 */
[----:B------:R-:W-:-:S04]  /*8190*/  UIADD3 UR4, UP0, UR4, 0x670, URZ ;  /* 0x0000067004047890 */ /* 0x000fc8000ff1e03f */
[----:B------:R-:W1:Y:S01]  /*81a0*/  S2UR UR43, SR_CTAID.Y ;  /* 0x00000000002b79c3 */ /* 0x000e620000002600 */
[----:B------:R-:W-:-:S05]  /*81b0*/  UIADD3.X UR5, URZ, UR5, URZ, UP0, !UPT ;  /* 0x000000053f057290 */ /* 0x000fca00087fe43f */
[----:B------:R-:W-:-:S09]  /*81c0*/  UIADD3 UR40, UR40, -0x1200, URZ ;  /* 0xffffee0028287890 */ /* 0x000fd2000fffe03f */
[----:B-1----:R1:W-:Y:S02]  /*81d0*/  UTMASTG.4D [UR40], [UR4] ;  /* 0x00000028040073b5 */ /* 0x0023e40008018000 */
[----:B-1----:R0:W-:Y:S02]  /*81e0*/  UTMACMDFLUSH ;  /* 0x00000000000079b7 */ /* 0x0021e40000000000 */
.L_x_67:
[----:B------:R-:W-:Y:S05]  /*81f0*/  BSYNC B0 ;  /* 0x0000000000007941 */ /* 0x000fea0003800000 */
.L_x_66:
[----:B------:R-:W-:Y:S01]  /*8200*/  UIADD3 UR36, UR36, -0x1, URZ ;  /* 0xffffffff24247890 */ /* 0x000fe2000fffe03f */
[----:B------:R-:W-:-:S04]  /*8210*/  DEPBAR.LE SB0, 0x0 ;  /* 0x000080000000791a */ /* 0x000fc80000000000 */
[----:B------:R-:W-:-:S04]  /*8220*/  USHF.L.U32 UR4, UR36, 0x3, URZ ;  /* 0x0000000324047899 */ /* 0x000fc8000800063f */
[----:B------:R-:W-:-:S04]  /*8230*/  ULOP3.LUT UR4, UR4, 0x8, URZ, 0xe2, !UPT ;  /* 0x0000000804047892 */ /* 0x000fc8000f8ee23f */
[----:B------:R-:W-:-:S06]  /*8240*/  ULOP3.LUT UR4, UR4, 0x18, URZ, 0x3c, !UPT ;  /* 0x0000001804047892 */ /* 0x000fcc000f8e3c3f */
[----:B------:R-:W-:-:S04]  /*8250*/  IMAD.U32 R0, RZ, RZ, UR4 ;  /* 0x00000004ff007e24 */ /* 0x000fc8000f8e00ff */
[----:B------:R-:W-:Y:S01]  /*8260*/  SYNCS.ARRIVE.TRANS64.A1T0 RZ, [R0+UR37+0x7090], RZ ;  /* 0x007090ff00ff79a7 */ /* 0x000fe20008100025 */
[----:B------:R-:W-:Y:S05]  /*8270*/  EXIT ;  /* 0x000000000000794d */ /* 0x000fea0003800000 */
.L_x_6:
[----:B------:R-:W-:-:S08]  /*8280*/  UISETP.NE.AND UP0, UPT, UR10, 0x1, UPT ;  /* 0x000000010a00788c */ /* 0x000fd0000bf05270 */
[----:B------:R-:W1:-:S00]  /*8290*/  USETMAXREG.DEALLOC.CTAPOOL 0x18 ;  /* 0x00000018000079c8 */ /* 0x000e4000080e0500 */
[----:B------:R-:W-:-:S13]  /*82a0*/  PLOP3.LUT P0, PT, PT, PT, UP0, 0x80, 0x0 ;  /* 0x000000000000781c */ /* 0x000fda0003f0f008 */
[----:B------:R-:W-:Y:S05]  /*82b0*/  @P0 EXIT ;  /* 0x000000000000094d */ /* 0x000fea0003800000 */
[----:B------:R-:W2:Y:S01]  /*82c0*/  S2UR UR11, SR_CTAID.X ;  /* 0x00000000000b79c3 */ /* 0x000ea20000002500 */
[----:B------:R-:W-:Y:S01]  /*82d0*/  ELECT P3, URZ, PT ;  /* 0x00000000003f782f */ /* 0x000fe20003860000 */
[----:B------:R-:W-:Y:S01]  /*82e0*/  BSSY B0, `(.L_x_68) ;  /* 0x0000029000007945 */ /* 0x000fe20003800000 */
[----:B-1----:R-:W-:Y:S02]  /*82f0*/  IMAD.MOV.U32 R2, RZ, RZ, RZ ;  /* 0x000000ffff027224 */ /* 0x002fe400078e00ff */
[----:B------:R-:W-:Y:S02]  /*8300*/  IMAD.MOV.U32 R8, RZ, RZ, RZ ;  /* 0x000000ffff087224 */ /* 0x000fe400078e00ff */
[----:B------:R-:W-:Y:S01]  /*8310*/  IMAD.MOV.U32 R4, RZ, RZ, RZ ;  /* 0x000000ffff047224 */ /* 0x000fe200078e00ff */
[----:B------:R-:W1:Y:S08]  /*8320*/  S2UR UR20, SR_CTAID.Y ;  /* 0x00000000001479c3 */ /* 0x000e700000002600 */
[----:B------:R-:W3:Y:S01]  /*8330*/  S2UR UR21, SR_CTAID.Z ;  /* 0x00000000001579c3 */ /* 0x000ee20000002700 */
[----:B--2---:R-:W-:Y:S01]  /*8340*/  USHF.L.U32 UR11, UR11, 0x7, URZ ;  /* 0x000000070b0b7899 */ /* 0x004fe2000800063f */
[----:B------:R-:W-:Y:S11]  /*8350*/  @!P3 BRA `(.L_x_69) ;  /* 0x000000000084b947 */ /* 0x000ff60003800000 */
[----:B------:R-:W2:Y:S01]  /*8360*/  S2R R4, SR_CgaCtaId ;  /* 0x0000000000047919 */ /* 0x000ea20000008800 */
[----:B------:R-:W-:Y:S01]  /*8370*/  MOV R3, 0x400 ;  /* 0x0000040000037802 */ /* 0x000fe20000000f00 */
[----:B------:R-:W-:-:S03]  /*8380*/  IMAD.MOV.U32 R5, RZ, RZ, 0x1 ;  /* 0x00000001ff057424 */ /* 0x000fc600078e00ff */
[----:B--2---:R-:W-:Y:S02]  /*8390*/  LEA R4, R4, R3, 0x18 ;  /* 0x0000000304047211 */ /* 0x004fe400078ec0ff */
[----:B------:R-:W-:-:S04]  /*83a0*/  SHF.L.U32 R3, R5, 0x1f, RZ ;  /* 0x0000001f05037819 */ /* 0x000fc800000006ff */
[----:B------:R-:W2:Y:S02]  /*83b0*/  SYNCS.PHASECHK.TRANS64.TRYWAIT P0, [R4+URZ+0x7060], R3 ;  /* 0x00706003040075a7 */ /* 0x000ea4000800017f */
[----:B--2---:R-:W-:Y:S05]  /*83c0*/  @!P0 BRA `(.L_x_70) ;  /* 0x0000001000908947 */ /* 0x004fea0003800000 */
.L_x_107:
[----:B------:R-:W-:Y:S01]  /*83d0*/  ULOP3.LUT UR4, UR6, 0x2, URZ, 0xfc, !UPT ;  /* 0x0000000206047892 */ /* 0x000fe2000f8efc3f */
[----:B--2---:R-:W-:-:S03]  /*83e0*/  @P2 IMAD.MOV.U32 R3, RZ, RZ, 0x1000 ;  /* 0x00001000ff032424 */ /* 0x004fc600078e00ff */
[----:B------:R-:W-:Y:S01]  /*83f0*/  UPRMT UR4, UR4, 0x9910, URZ ;  /* 0x0000991004047896 */ /* 0x000fe2000800003f */
[----:B------:R2:W-:Y:S03]  /*8400*/  @P2 SYNCS.ARRIVE.TRANS64 RZ, [R4+URZ+0x7050], R3 ;  /* 0x0070500304ff29a7 */ /* 0x0005e6000800003f */
[----:B------:R-:W-:-:S06]  /*8410*/  UISETP.NE.AND UP0, UPT, UR4, 0x2, UPT ;  /* 0x000000020400788c */ /* 0x000fcc000bf05270 */
[----:B------:R-:W-:-:S13]  /*8420*/  PLOP3.LUT P0, PT, PT, PT, UP0, 0x80, 0x0 ;  /* 0x000000000000781c */ /* 0x000fda0003f0f008 */
[----:B--2---:R-:W-:Y:S05]  /*8430*/  @P0 BRA `(.L_x_71) ;  /* 0x0000000000040947 */ /* 0x004fea0003800000 */
[----:B-1-3--:R-:W-:Y:S01]  /*8440*/  BPT.TRAP 0x1 ;  /* 0x000000040000795c */ /* 0x00afe20000300000 */
.L_x_71:
[----:B------:R-:W-:-:S04]  /*8450*/  LOP3.LUT P0, RZ, R0, 0x1f, RZ, 0xc0, !PT ;  /* 0x0000001f00ff7812 */ /* 0x000fc8000780c0ff */
[----:B------:R-:W-:-:S13]  /*8460*/  PLOP3.LUT P0, PT, P0, P2, PT, 0x2a, 0x0 ;  /* 0x000000000000781c */ /* 0x000fda0000704572 */
[----:B------:R-:W-:Y:S05]  /*8470*/  @P0 BRA `(.L_x_72) ;  /* 0x0000000000040947 */ /* 0x000fea0003800000 */
[----:B-1-3--:R-:W-:Y:S01]  /*8480*/  BPT.TRAP 0x1 ;  /* 0x000000040000795c */ /* 0x00afe20000300000 */
.L_x_72:
[----:B------:R-:W-:Y:S01]  /*8490*/  R2UR UR8, R4 ;  /* 0x00000000040872ca */ /* 0x000fe200000e0000 */
[----:B------:R-:W-:Y:S01]  /*84a0*/  ULDC.64 UR4, c[0x0][0x198] ;  /* 0x0000660000047ab9 */ /* 0x000fe20000000a00 */
[----:B------:R-:W-:Y:S01]  /*84b0*/  UMOV UR14, 0x0 ;  /* 0x00000000000e7882 */ /* 0x000fe20000000000 */
[----:B------:R-:W-:Y:S01]  /*84c0*/  UIADD3 UR4, UP0, UR4, 0xf0, URZ ;  /* 0x000000f004047890 */ /* 0x000fe2000ff1e03f */
[----:B------:R-:W-:Y:S01]  /*84d0*/  IMAD.MOV.U32 R4, RZ, RZ, 0x1 ;  /* 0x00000001ff047424 */ /* 0x000fe200078e00ff */
[----:B------:R-:W-:Y:S01]  /*84e0*/  UMOV UR15, 0x10000000 ;  /* 0x10000000000f7882 */ /* 0x000fe20000000000 */
[----:B------:R-:W-:Y:S01]  /*84f0*/  UMOV UR10, URZ ;  /* 0x0000003f000a7c82 */ /* 0x000fe20008000000 */
[----:B------:R-:W-:Y:S01]  /*8500*/  UIADD3.X UR5, URZ, UR5, URZ, UP0, !UPT ;  /* 0x000000053f057290 */ /* 0x000fe200087fe43f */
[----:B------:R-:W-:Y:S01]  /*8510*/  IMAD.MOV.U32 R8, RZ, RZ, 0x40 ;  /* 0x00000040ff087424 */ /* 0x000fe200078e00ff */
[----:B-1----:R-:W-:Y:S01]  /*8520*/  UMOV UR12, UR20 ;  /* 0x00000014000c7c82 */ /* 0x002fe20008000000 */
[----:B---3--:R-:W-:-:S03]  /*8530*/  UMOV UR13, UR21 ;  /* 0x00000015000d7c82 */ /* 0x008fc60008000000 */
[----:B------:R-:W-:-:S09]  /*8540*/  UIADD3 UR9, UR8, 0x7050, URZ ;  /* 0x0000705008097890 */ /* 0x000fd2000fffe03f */
[----:B------:R2:W-:Y:S02]  /*8550*/  UTMALDG.4D [UR8], [UR4], desc[UR14] ;  /* 0x00000e08040075b4 */ /* 0x0005e40008019000 */
[----:B--2---:R-:W-:Y:S01]  /*8560*/  NOP ;  /* 0x0000000000007918 */ /* 0x004fe20000000000 */
.L_x_69:
[----:B-1-3--:R-:W-:Y:S05]  /*8570*/  BSYNC B0 ;  /* 0x0000000000007941 */ /* 0x00afea0003800000 */
.L_x_68:
[----:B------:R-:W1:Y:S01]  /*8580*/  LDC R3, c[0x0][0x28c] ;  /* 0x0000a300ff037b82 */ /* 0x000e620000000800 */
[----:B------:R-:W-:Y:S01]  /*8590*/  BSSY B0, `(.L_x_73) ;  /* 0x0000023000007945 */ /* 0x000fe20003800000 */
[----:B-1----:R-:W-:-:S13]  /*85a0*/  ISETP.GT.AND P4, PT, R3, RZ, P3 ;  /* 0x000000ff0300720c */ /* 0x002fda0001f84270 */
[----:B------:R-:W-:Y:S05]  /*85b0*/  @!P4 BRA `(.L_x_74) ;  /* 0x000000000080c947 */ /* 0x000fea0003800000 */
[----:B------:R-:W1:Y:S01]  /*85c0*/  S2R R5, SR_CgaCtaId ;  /* 0x0000000000057919 */ /* 0x000e620000008800 */
[----:B------:R-:W-:-:S04]  /*85d0*/  MOV R2, 0x400 ;  /* 0x0000040000027802 */ /* 0x000fc80000000f00 */
[----:B-1----:R-:W-:Y:S01]  /*85e0*/  LEA R2, R5, R2, 0x18 ;  /* 0x0000000205027211 */ /* 0x002fe200078ec0ff */
[----:B------:R-:W-:-:S05]  /*85f0*/  IMAD.MOV.U32 R5, RZ, RZ, 0x1 ;  /* 0x00000001ff057424 */ /* 0x000fca00078e00ff */
[----:B------:R-:W-:-:S04]  /*8600*/  SHF.L.U32 R5, R5, 0x1f, RZ ;  /* 0x0000001f05057819 */ /* 0x000fc800000006ff */
[----:B------:R-:W1:Y:S02]  /*8610*/  SYNCS.PHASECHK.TRANS64.TRYWAIT P0, [R2+URZ+0x7028], R5 ;  /* 0x00702805020075a7 */ /* 0x000e64000800017f */
[----:B-1----:R-:W-:Y:S05]  /*8620*/  @!P0 BRA `(.L_x_75) ;  /* 0x00000010000c8947 */ /* 0x002fea0003800000 */
.L_x_108:
[----:B------:R-:W-:Y:S01]  /*8630*/  ULOP3.LUT UR4, UR6, 0x2, URZ, 0xfc, !UPT ;  /* 0x0000000206047892 */ /* 0x000fe2000f8efc3f */
[----:B-1----:R-:W-:-:S03]  /*8640*/  @P2 IMAD.MOV.U32 R5, RZ, RZ, 0x1000 ;  /* 0x00001000ff052424 */ /* 0x002fc600078e00ff */
[----:B------:R-:W-:Y:S01]  /*8650*/  UPRMT UR4, UR4, 0x9910, URZ ;  /* 0x0000991004047896 */ /* 0x000fe2000800003f */
[----:B------:R1:W-:Y:S03]  /*8660*/  @P2 SYNCS.ARRIVE.TRANS64 RZ, [R2+URZ+0x7000], R5 ;  /* 0x0070000502ff29a7 */ /* 0x0003e6000800003f */
[----:B------:R-:W-:-:S06]  /*8670*/  UISETP.NE.AND UP0, UPT, UR4, 0x2, UPT ;  /* 0x000000020400788c */ /* 0x000fcc000bf05270 */
[----:B------:R-:W-:-:S13]  /*8680*/  PLOP3.LUT P0, PT, PT, PT, UP0, 0x80, 0x0 ;  /* 0x000000000000781c */ /* 0x000fda0003f0f008 */
[----:B-1----:R-:W-:Y:S05]  /*8690*/  @P0 BRA `(.L_x_76) ;  /* 0x0000000000040947 */ /* 0x002fea0003800000 */
[----:B------:R-:W-:Y:S01]  /*86a0*/  BPT.TRAP 0x1 ;  /* 0x000000040000795c */ /* 0x000fe20000300000 */
.L_x_76:
[----:B------:R-:W-:-:S04]  /*86b0*/  LOP3.LUT P0, RZ, R0, 0x1f, RZ, 0xc0, !PT ;  /* 0x0000001f00ff7812 */ /* 0x000fc8000780c0ff */
[----:B------:R-:W-:-:S13]  /*86c0*/  PLOP3.LUT P0, PT, P0, P2, PT, 0x2a, 0x0 ;  /* 0x000000000000781c */ /* 0x000fda0000704572 */
[----:B------:R-:W-:Y:S05]  /*86d0*/  @P0 BRA `(.L_x_77) ;  /* 0x0000000000040947 */ /* 0x000fea0003800000 */
[----:B------:R-:W-:Y:S01]  /*86e0*/  BPT.TRAP 0x1 ;  /* 0x000000040000795c */ /* 0x000fe20000300000 */
.L_x_77:
        /* <DEDUP_REMOVED lines=8> */
[----:B------:R-:W-:-:S05]  /*8770*/  UMOV UR19, URZ ;  /* 0x0000003f00137c82 */ /* 0x000fca0008000000 */
[----:B------:R-:W-:Y:S02]  /*8780*/  UIADD3 UR16, UR17, 0x2000, URZ ;  /* 0x0000200011107890 */ /* 0x000fe4000fffe03f */
[----:B------:R-:W-:-:S09]  /*8790*/  UIADD3 UR17, UR17, 0x7000, URZ ;  /* 0x0000700011117890 */ /* 0x000fd2000fffe03f */
[----:B------:R1:W-:Y:S02]  /*87a0*/  UTMALDG.4D [UR16], [UR4], desc[UR8] ;  /* 0x00000810040075b4 */ /* 0x0003e40008019000 */
[----:B-1----:R-:W-:Y:S01]  /*87b0*/  NOP ;  /* 0x0000000000007918 */ /* 0x002fe20000000000 */
.L_x_74:
[----:B------:R-:W-:Y:S05]  /*87c0*/  BSYNC B0 ;  /* 0x0000000000007941 */ /* 0x000fea0003800000 */
.L_x_73:
[----:B------:R-:W-:Y:S04]  /*87d0*/  BSSY B0, `(.L_x_78) ;  /* 0x0000025000007945 */ /* 0x000fe80003800000 */
[----:B------:R-:W-:Y:S05]  /*87e0*/  @!P3 BRA `(.L_x_79) ;  /* 0x00000000008cb947 */ /* 0x000fea0003800000 */
[----:B------:R-:W1:Y:S01]  /*87f0*/  S2R R6, SR_CgaCtaId ;  /* 0x0000000000067919 */ /* 0x000e620000008800 */
[----:B------:R-:W-:-:S04]  /*8800*/  MOV R5, 0x400 ;  /* 0x0000040000057802 */ /* 0x000fc80000000f00 */
[----:B-1----:R-:W-:Y:S01]  /*8810*/  LEA R7, R6, R5, 0x18 ;  /* 0x0000000506077211 */ /* 0x002fe200078ec0ff */
[----:B------:R-:W-:-:S04]  /*8820*/  IMAD.MOV.U32 R6, RZ, RZ, 0x1 ;  /* 0x00000001ff067424 */ /* 0x000fc800078e00ff */
[----:B------:R-:W-:Y:S01]  /*8830*/  IMAD R5, R4, 0x8, R7 ;  /* 0x0000000804057824 */ /* 0x000fe200078e0207 */
[----:B------:R-:W-:-:S04]  /*8840*/  SHF.L.U32 R6, R6, 0x1f, RZ ;  /* 0x0000001f06067819 */ /* 0x000fc800000006ff */
[----:B------:R-:W1:Y:S02]  /*8850*/  SYNCS.PHASECHK.TRANS64.TRYWAIT P0, [R5+URZ+0x7060], R6 ;  /* 0x00706006050075a7 */ /* 0x000e64000800017f */
[----:B-1----:R-:W-:Y:S05]  /*8860*/  @!P0 BRA `(.L_x_80) ;  /* 0x0000000c00908947 */ /* 0x002fea0003800000 */
.L_x_109:
        /* <DEDUP_REMOVED lines=8> */
.L_x_81:
[----:B------:R-:W-:-:S04]  /*88f0*/  LOP3.LUT P0, RZ, R0, 0x1f, RZ, 0xc0, !PT ;  /* 0x0000001f00ff7812 */ /* 0x000fc8000780c0ff */
[----:B------:R-:W-:-:S13]  /*8900*/  PLOP3.LUT P0, PT, P0, P2, PT, 0x2a, 0x0 ;  /* 0x000000000000781c */ /* 0x000fda0000704572 */
[----:B------:R-:W-:Y:S05]  /*8910*/  @P0 BRA `(.L_x_82) ;  /* 0x0000000000040947 */ /* 0x000fea0003800000 */
[----:B------:R-:W-:Y:S01]  /*8920*/  BPT.TRAP 0x1 ;  /* 0x000000040000795c */ /* 0x000fe20000300000 */
.L_x_82:
[----:B------:R-:W-:Y:S01]  /*8930*/  R2UR UR16, R4 ;  /* 0x00000000041072ca */ /* 0x000fe200000e0000 */
[----:B------:R-:W-:Y:S01]  /*8940*/  ULDC.64 UR8, c[0x0][0x198] ;  /* 0x0000660000087ab9 */ /* 0x000fe20000000a00 */
[----:B------:R-:W-:Y:S01]  /*8950*/  R2UR UR4, R7 ;  /* 0x00000000070472ca */ /* 0x000fe200000e0000 */
[----:B------:R-:W-:Y:S01]  /*8960*/  UIADD3 UR8, UP0, UR8, 0xf0, URZ ;  /* 0x000000f008087890 */ /* 0x000fe2000ff1e03f */
[----:B------:R-:W-:Y:S01]  /*8970*/  R2UR UR19, R8 ;  /* 0x00000000081372ca */ /* 0x000fe200000e0000 */
[----:B------:R-:W-:Y:S01]  /*8980*/  UMOV UR5, 0x10000000 ;  /* 0x1000000000057882 */ /* 0x000fe20000000000 */
[----:B------:R-:W-:Y:S01]  /*8990*/  R2UR UR17, R5 ;  /* 0x00000000051172ca */ /* 0x000fe200000e0000 */
[----:B------:R-:W-:Y:S01]  /*89a0*/  UIADD3.X UR9, URZ, UR9, URZ, UP0, !UPT ;  /* 0x000000093f097290 */ /* 0x000fe200087fe43f */
[----:B------:R-:W-:-:S07]  /*89b0*/  UMOV UR18, URZ ;  /* 0x0000003f00127c82 */ /* 0x000fce0008000000 */
[----:B------:R-:W-:Y:S02]  /*89c0*/  ULEA UR16, UR16, UR4, 0xc ;  /* 0x0000000410107291 */ /* 0x000fe4000f8e603f */
[----:B------:R-:W-:Y:S02]  /*89d0*/  UIADD3 UR19, UR11, UR19, URZ ;  /* 0x000000130b137290 */ /* 0x000fe4000fffe03f */
[----:B------:R-:W-:Y:S01]  /*89e0*/  UIADD3 UR17, UR17, 0x7050, URZ ;  /* 0x0000705011117890 */ /* 0x000fe2000fffe03f */
[----:B------:R-:W-:-:S08]  /*89f0*/  UMOV UR4, 0x0 ;  /* 0x0000000000047882 */ /* 0x000fd00000000000 */
[----:B------:R1:W-:Y:S02]  /*8a00*/  UTMALDG.4D [UR16], [UR8], desc[UR4] ;  /* 0x00000410080075b4 */ /* 0x0003e40008019000 */
[----:B-1----:R-:W-:Y:S01]  /*8a10*/  NOP ;  /* 0x0000000000007918 */ /* 0x002fe20000000000 */
.L_x_79:
[----:B------:R-:W-:Y:S05]  /*8a20*/  BSYNC B0 ;  /* 0x0000000000007941 */ /* 0x000fea0003800000 */
.L_x_78:
[----:B------:R-:W-:Y:S01]  /*8a30*/  BSSY B0, `(.L_x_83) ;  /* 0x0000027000007945 */ /* 0x000fe20003800000 */
[----:B------:R-:W-:-:S03]  /*8a40*/  IMAD.MOV.U32 R8, RZ, RZ, RZ ;  /* 0x000000ffff087224 */ /* 0x000fc600078e00ff */
[----:B------:R-:W-:Y:S05]  /*8a50*/  @!P4 BRA `(.L_x_84) ;  /* 0x000000000090c947 */ /* 0x000fea0003800000 */
[----:B------:R-:W1:Y:S01]  /*8a60*/  S2R R5, SR_CgaCtaId ;  /* 0x0000000000057919 */ /* 0x000e620000008800 */
[----:B------:R-:W-:Y:S01]  /*8a70*/  MOV R4, 0x400 ;  /* 0x0000040000047802 */ /* 0x000fe20000000f00 */
[----:B------:R-:W-:-:S05]  /*8a80*/  IMAD.MOV.U32 R7, RZ, RZ, 0x1 ;  /* 0x00000001ff077424 */ /* 0x000fca00078e00ff */
[----:B------:R-:W-:Y:S02]  /*8a90*/  SHF.L.U32 R7, R7, 0x1f, RZ ;  /* 0x0000001f07077819 */ /* 0x000fe400000006ff */
[----:B-1----:R-:W-:-:S05]  /*8aa0*/  LEA R5, R5, R4, 0x18 ;  /* 0x0000000405057211 */ /* 0x002fca00078ec0ff */
[----:B------:R-:W-:-:S04]  /*8ab0*/  IMAD R4, R2, 0x8, R5 ;  /* 0x0000000802047824 */ /* 0x000fc800078e0205 */
[----:B------:R-:W1:Y:S02]  /*8ac0*/  SYNCS.PHASECHK.TRANS64.TRYWAIT P0, [R4+URZ+0x7028], R7 ;  /* 0x00702807040075a7 */ /* 0x000e64000800017f */
[----:B-1----:R-:W-:Y:S05]  /*8ad0*/  @!P0 BRA `(.L_x_85) ;  /* 0x0000000c00088947 */ /* 0x002fea0003800000 */
.L_x_110:
        /* <DEDUP_REMOVED lines=8> */
.L_x_86:
[----:B------:R-:W-:-:S04]  /*8b60*/  LOP3.LUT P0, RZ, R0, 0x1f, RZ, 0xc0, !PT ;  /* 0x0000001f00ff7812 */ /* 0x000fc8000780c0ff */
[----:B------:R-:W-:-:S13]  /*8b70*/  PLOP3.LUT P0, PT, P0, P2, PT, 0x2a, 0x0 ;  /* 0x000000000000781c */ /* 0x000fda0000704572 */
[----:B------:R-:W-:Y:S05]  /*8b80*/  @P0 BRA `(.L_x_87) ;  /* 0x0000000000040947 */ /* 0x000fea0003800000 */
[----:B------:R-:W-:Y:S01]  /*8b90*/  BPT.TRAP 0x1 ;  /* 0x000000040000795c */ /* 0x000fe20000300000 */
.L_x_87:
[----:B------:R-:W-:Y:S01]  /*8ba0*/  IMAD R5, R2, 0x1000, R5 ;  /* 0x0000100002057824 */ /* 0x000fe200078e0205 */
[----:B------:R-:W-:Y:S01]  /*8bb0*/  R2UR UR17, R4 ;  /* 0x00000000041172ca */ /* 0x000fe200000e0000 */
[----:B------:R-:W-:Y:S01]  /*8bc0*/  ULDC.64 UR4, c[0x0][0x198] ;  /* 0x0000660000047ab9 */ /* 0x000fe20000000a00 */
[----:B------:R-:W-:Y:S01]  /*8bd0*/  UMOV UR8, 0x0 ;  /* 0x0000000000087882 */ /* 0x000fe20000000000 */
[----:B------:R-:W-:Y:S01]  /*8be0*/  UIADD3 UR4, UP0, UR4, 0x2f0, URZ ;  /* 0x000002f004047890 */ /* 0x000fe2000ff1e03f */
[----:B------:R-:W-:Y:S01]  /*8bf0*/  R2UR UR16, R5 ;  /* 0x00000000051072ca */ /* 0x000fe200000e0000 */
[----:B------:R-:W-:Y:S01]  /*8c00*/  UMOV UR9, 0x10000000 ;  /* 0x1000000000097882 */ /* 0x000fe20000000000 */
[----:B------:R-:W-:Y:S01]  /*8c10*/  UMOV UR18, URZ ;  /* 0x0000003f00127c82 */ /* 0x000fe20008000000 */
[----:B------:R-:W-:Y:S01]  /*8c20*/  UIADD3.X UR5, URZ, UR5, URZ, UP0, !UPT ;  /* 0x000000053f057290 */ /* 0x000fe200087fe43f */
[----:B------:R-:W-:Y:S01]  /*8c30*/  VIADD R2, R2, 0x1 ;  /* 0x0000000102027836 */ /* 0x000fe20000000000 */
[----:B------:R-:W-:Y:S01]  /*8c40*/  UMOV UR19, URZ ;  /* 0x0000003f00137c82 */ /* 0x000fe20008000000 */
[----:B------:R-:W-:-:S03]  /*8c50*/  IMAD.MOV.U32 R8, RZ, RZ, 0x1 ;  /* 0x00000001ff087424 */ /* 0x000fc600078e00ff */
[----:B------:R-:W-:-:S04]  /*8c60*/  UIADD3 UR17, UR17, 0x7000, URZ ;  /* 0x0000700011117890 */ /* 0x000fc8000fffe03f */
[----:B------:R-:W-:-:S09]  /*8c70*/  UIADD3 UR16, UR16, 0x2000, URZ ;  /* 0x0000200010107890 */ /* 0x000fd2000fffe03f */
[----:B------:R1:W-:Y:S02]  /*8c80*/  UTMALDG.4D [UR16], [UR4], desc[UR8] ;  /* 0x00000810040075b4 */ /* 0x0003e40008019000 */
[----:B-1----:R-:W-:Y:S01]  /*8c90*/  NOP ;  /* 0x0000000000007918 */ /* 0x002fe20000000000 */
.L_x_84:
[----:B------:R-:W-:Y:S05]  /*8ca0*/  BSYNC B0 ;  /* 0x0000000000007941 */ /* 0x000fea0003800000 */
.L_x_83:
[----:B------:R-:W-:-:S13]  /*8cb0*/  ISETP.GE.AND P0, PT, R3, 0x41, PT ;  /* 0x000000410300780c */ /* 0x000fda0003f06270 */
[----:B------:R-:W-:Y:S05]  /*8cc0*/  @!P0 EXIT ;  /* 0x000000000000894d */ /* 0x000fea0003800000 */
[----:B------:R-:W-:Y:S01]  /*8cd0*/  VIADD R3, R3, 0x3f ;  /* 0x0000003f03037836 */ /* 0x000fe20000000000 */
[----:B------:R-:W-:Y:S01]  /*8ce0*/  LOP3.LUT P0, RZ, R0, 0x1f, RZ, 0xc0, !PT ;  /* 0x0000001f00ff7812 */ /* 0x000fe2000780c0ff */
[----:B------:R-:W-:Y:S03]  /*8cf0*/  BSSY B0, `(.L_x_88) ;  /* 0x000005a000007945 */ /* 0x000fe60003800000 */
[----:B------:R-:W-:Y:S02]  /*8d00*/  SHF.R.S32.HI R0, RZ, 0x1f, R3 ;  /* 0x0000001fff007819 */ /* 0x000fe40000011403 */
[----:B------:R-:W-:Y:S02]  /*8d10*/  PLOP3.LUT P0, PT, P0, P2, PT, 0x2a, 0x0 ;  /* 0x000000000000781c */ /* 0x000fe40000704572 */
[----:B------:R-:W-:Y:S01]  /*8d20*/  LEA.HI R0, R0, R3, RZ, 0x6 ;  /* 0x0000000300007211 */ /* 0x000fe200078f30ff */
[----:B------:R-:W-:-:S03]  /*8d30*/  IMAD.U32 R3, RZ, RZ, UR6 ;  /* 0x00000006ff037e24 */ /* 0x000fc6000f8e00ff */
[----:B------:R-:W-:Y:S02]  /*8d40*/  SHF.R.S32.HI R4, RZ, 0x6, R0 ;  /* 0x00000006ff047819 */ /* 0x000fe40000011400 */
[----:B------:R-:W-:Y:S01]  /*8d50*/  LOP3.LUT R0, R3, 0x2, RZ, 0xfc, !PT ;  /* 0x0000000203007812 */ /* 0x000fe200078efcff */
[----:B------:R-:W-:Y:S02]  /*8d60*/  IMAD.MOV.U32 R3, RZ, RZ, 0x1 ;  /* 0x00000001ff037424 */ /* 0x000fe400078e00ff */
[----:B------:R-:W-:-:S07]  /*8d70*/  IMAD.SHL.U32 R4, R4, 0x2, RZ ;  /* 0x0000000204047824 */ /* 0x000fce00078e00ff */
.L_x_99:
[----:B------:R-:W-:Y:S04]  /*8d80*/  BSSY B1, `(.L_x_89) ;  /* 0x0000025000017945 */ /* 0x000fe80003800000 */
[----:B------:R-:W-:Y:S05]  /*8d90*/  @!P3 BRA `(.L_x_90) ;  /* 0x00000000008cb947 */ /* 0x000fea0003800000 */
[----:B------:R-:W1:Y:S01]  /*8da0*/  S2R R6, SR_CgaCtaId ;  /* 0x0000000000067919 */ /* 0x000e620000008800 */
[----:B------:R-:W-:-:S04]  /*8db0*/  MOV R5, 0x400 ;  /* 0x0000040000057802 */ /* 0x000fc80000000f00 */
[----:B-1----:R-:W-:Y:S02]  /*8dc0*/  LEA R7, R6, R5, 0x18 ;  /* 0x0000000506077211 */ /* 0x002fe400078ec0ff */
[----:B------:R-:W-:-:S03]  /*8dd0*/  SHF.L.U32 R5, R3, 0x1f, RZ ;  /* 0x0000001f03057819 */ /* 0x000fc600000006ff */
[----:B------:R-:W-:-:S04]  /*8de0*/  IMAD R6, R2, 0x8, R7 ;  /* 0x0000000802067824 */ /* 0x000fc800078e0207 */
[----:B------:R-:W1:Y:S02]  /*8df0*/  SYNCS.PHASECHK.TRANS64.TRYWAIT P4, [R6+URZ+0x7028], R5 ;  /* 0x00702805060075a7 */ /* 0x000e64000808017f */
[----:B-1----:R-:W-:Y:S05]  /*8e00*/  @!P4 BRA `(.L_x_91) ;  /* 0x000000080050c947 */ /* 0x002fea0003800000 */
.L_x_111:
[----:B-1----:R-:W-:-:S04]  /*8e10*/  @P2 IMAD.MOV.U32 R5, RZ, RZ, 0x1000 ;  /* 0x00001000ff052424 */ /* 0x002fc800078e00ff */
[----:B------:R1:W-:Y:S02]  /*8e20*/  @P2 SYNCS.ARRIVE.TRANS64 RZ, [R6+URZ+0x7000], R5 ;  /* 0x0070000506ff29a7 */ /* 0x0003e4000800003f */
[----:B-1----:R-:W-:-:S04]  /*8e30*/  PRMT R5, R0, 0x9910, RZ ;  /* 0x0000991000057816 */ /* 0x002fc800000000ff */
[----:B------:R-:W-:-:S13]  /*8e40*/  ISETP.NE.AND P4, PT, R5, 0x2, PT ;  /* 0x000000020500780c */ /* 0x000fda0003f85270 */
[----:B------:R-:W-:Y:S05]  /*8e50*/  @P4 BRA `(.L_x_92) ;  /* 0x0000000000044947 */ /* 0x000fea0003800000 */
[----:B------:R-:W-:Y:S01]  /*8e60*/  BPT.TRAP 0x1 ;  /* 0x000000040000795c */ /* 0x000fe20000300000 */
.L_x_92:
[----:B------:R-:W-:Y:S05]  /*8e70*/  @P0 BRA `(.L_x_93) ;  /* 0x0000000000040947 */ /* 0x000fea0003800000 */
[----:B------:R-:W-:Y:S01]  /*8e80*/  BPT.TRAP 0x1 ;  /* 0x000000040000795c */ /* 0x000fe20000300000 */
.L_x_93:
[----:B------:R-:W-:Y:S01]  /*8e90*/  IMAD R7, R2, 0x1000, R7 ;  /* 0x0000100002077824 */ /* 0x000fe200078e0207 */
[----:B------:R-:W-:Y:S01]  /*8ea0*/  R2UR UR17, R6 ;  /* 0x00000000061172ca */ /* 0x000fe200000e0000 */
[----:B------:R-:W-:Y:S01]  /*8eb0*/  ULDC.64 UR4, c[0x0][0x198] ;  /* 0x0000660000047ab9 */ /* 0x000fe20000000a00 */
[----:B------:R-:W-:Y:S01]  /*8ec0*/  R2UR UR19, R8 ;  /* 0x00000000081372ca */ /* 0x000fe200000e0000 */
[----:B------:R-:W-:Y:S01]  /*8ed0*/  UIADD3 UR4, UP0, UR4, 0x1f0, URZ ;  /* 0x000001f004047890 */ /* 0x000fe2000ff1e03f */
[----:B------:R-:W-:Y:S01]  /*8ee0*/  R2UR UR16, R7 ;  /* 0x00000000071072ca */ /* 0x000fe200000e0000 */
[----:B------:R-:W-:Y:S01]  /*8ef0*/  UMOV UR8, 0x0 ;  /* 0x0000000000087882 */ /* 0x000fe20000000000 */
[----:B------:R-:W-:Y:S01]  /*8f00*/  UMOV UR9, 0x10000000 ;  /* 0x1000000000097882 */ /* 0x000fe20000000000 */
[----:B------:R-:W-:Y:S01]  /*8f10*/  UIADD3.X UR5, URZ, UR5, URZ, UP0, !UPT ;  /* 0x000000053f057290 */ /* 0x000fe200087fe43f */
[----:B------:R-:W-:Y:S01]  /*8f20*/  VIADD R5, R2, 0x1 ;  /* 0x0000000102057836 */ /* 0x000fe20000000000 */
[----:B------:R-:W-:-:S04]  /*8f30*/  UMOV UR18, URZ ;  /* 0x0000003f00127c82 */ /* 0x000fc80008000000 */
[----:B------:R-:W-:Y:S01]  /*8f40*/  UIADD3 UR17, UR17, 0x7000, URZ ;  /* 0x0000700011117890 */ /* 0x000fe2000fffe03f */
[----:B------:R-:W-:Y:S01]  /*8f50*/  ISETP.NE.AND P4, PT, R5, 0x5, PT ;  /* 0x000000050500780c */ /* 0x000fe20003f85270 */
[----:B------:R-:W-:Y:S02]  /*8f60*/  USHF.L.U32 UR19, UR19, 0x6, URZ ;  /* 0x0000000613137899 */ /* 0x000fe4000800063f */
[----:B------:R-:W-:Y:S01]  /*8f70*/  UIADD3 UR16, UR16, 0x2000, URZ ;  /* 0x0000200010107890 */ /* 0x000fe2000fffe03f */
[----:B------:R-:W-:-:S04]  /*8f80*/  SEL R2, RZ, 0x1, P4 ;  /* 0x00000001ff027807 */ /* 0x000fc80002000000 */
[----:B------:R-:W-:Y:S02]  /*8f90*/  LOP3.LUT R3, R3, R2, RZ, 0x3c, !PT ;  /* 0x0000000203037212 */ /* 0x000fe400078e3cff */
[----:B------:R-:W-:Y:S02]  /*8fa0*/  SEL R2, R5, RZ, P4 ;  /* 0x000000ff05027207 */ /* 0x000fe40002000000 */
[----:B------:R1:W-:Y:S02]  /*8fb0*/  UTMALDG.4D [UR16], [UR4], desc[UR8] ;  /* 0x00000810040075b4 */ /* 0x0003e40008019000 */
[----:B-1----:R-:W-:-:S03]  /*8fc0*/  NOP ;  /* 0x0000000000007918 */ /* 0x002fc60000000000 */
.L_x_90:
[----:B------:R-:W-:Y:S05]  /*8fd0*/  BSYNC B1 ;  /* 0x0000000000017941 */ /* 0x000fea0003800000 */
.L_x_89:
[----:B------:R-:W-:Y:S01]  /*8fe0*/  ISETP.LT.OR P4, PT, R4, 0x4, !P3 ;  /* 0x000000040400780c */ /* 0x000fe20005f81670 */
[----:B------:R-:W-:-:S12]  /*8ff0*/  BSSY B1, `(.L_x_94) ;  /* 0x0000026000017945 */ /* 0x000fd80003800000 */
[----:B------:R-:W-:Y:S05]  /*9000*/  @P4 BRA `(.L_x_95) ;  /* 0x0000000000904947 */ /* 0x000fea0003800000 */
[----:B------:R-:W1:Y:S01]  /*9010*/  S2R R6, SR_CgaCtaId ;  /* 0x0000000000067919 */ /* 0x000e620000008800 */
[----:B------:R-:W-:Y:S02]  /*9020*/  MOV R5, 0x400 ;  /* 0x0000040000057802 */ /* 0x000fe40000000f00 */
[----:B------:R-:W-:Y:S02]  /*9030*/  SHF.L.U32 R7, R3, 0x1f, RZ ;  /* 0x0000001f03077819 */ /* 0x000fe400000006ff */
[----:B-1----:R-:W-:-:S05]  /*9040*/  LEA R5, R6, R5, 0x18 ;  /* 0x0000000506057211 */ /* 0x002fca00078ec0ff */
[----:B------:R-:W-:-:S04]  /*9050*/  IMAD R6, R2, 0x8, R5 ;  /* 0x0000000802067824 */ /* 0x000fc800078e0205 */
[----:B------:R-:W1:Y:S02]  /*9060*/  SYNCS.PHASECHK.TRANS64.TRYWAIT P4, [R6+URZ+0x7028], R7 ;  /* 0x00702807060075a7 */ /* 0x000e64000808017f */
[----:B-1----:R-:W-:Y:S05]  /*9070*/  @!P4 BRA `(.L_x_96) ;  /* 0x0000000400c8c947 */ /* 0x002fea0003800000 */
.L_x_112:
[----:B-1----:R-:W-:-:S04]  /*9080*/  @P1 IMAD.MOV.U32 R7, RZ, RZ, 0x1000 ;  /* 0x00001000ff071424 */ /* 0x002fc800078e00ff */
[----:B------:R1:W-:Y:S02]  /*9090*/  @P1 SYNCS.ARRIVE.TRANS64 RZ, [R6+URZ+0x7000], R7 ;  /* 0x0070000706ff19a7 */ /* 0x0003e4000800003f */
[----:B-1----:R-:W-:-:S04]  /*90a0*/  PRMT R7, R0, 0x9910, RZ ;  /* 0x0000991000077816 */ /* 0x002fc800000000ff */
[----:B------:R-:W-:-:S13]  /*90b0*/  ISETP.NE.AND P4, PT, R7, 0x2, PT ;  /* 0x000000020700780c */ /* 0x000fda0003f85270 */
[----:B------:R-:W-:Y:S05]  /*90c0*/  @P4 BRA `(.L_x_97) ;  /* 0x0000000000044947 */ /* 0x000fea0003800000 */
[----:B------:R-:W-:Y:S01]  /*90d0*/  BPT.TRAP 0x1 ;  /* 0x000000040000795c */ /* 0x000fe20000300000 */
.L_x_97:
[----:B------:R-:W-:Y:S05]  /*90e0*/  @P0 BRA `(.L_x_98) ;  /* 0x0000000000040947 */ /* 0x000fea0003800000 */
[----:B------:R-:W-:Y:S01]  /*90f0*/  BPT.TRAP 0x1 ;  /* 0x000000040000795c */ /* 0x000fe20000300000 */
.L_x_98:
        /* <DEDUP_REMOVED lines=10> */
[----:B------:R-:W-:Y:S01]  /*91a0*/  UMOV UR19, URZ ;  /* 0x0000003f00137c82 */ /* 0x000fe20008000000 */
[----:B------:R-:W-:-:S03]  /*91b0*/  VIADD R8, R8, 0x1 ;  /* 0x0000000108087836 */ /* 0x000fc60000000000 */
[----:B------:R-:W-:Y:S01]  /*91c0*/  UIADD3 UR17, UR17, 0x7000, URZ ;  /* 0x0000700011117890 */ /* 0x000fe2000fffe03f */
[C---:B------:R-:W-:Y:S01]  /*91d0*/  ISETP.NE.AND P4, PT, R2.reuse, 0x5, PT ;  /* 0x000000050200780c */ /* 0x040fe20003f85270 */
[----:B------:R-:W-:Y:S02]  /*91e0*/  USHF.L.U32 UR18, UR18, 0x6, URZ ;  /* 0x0000000612127899 */ /* 0x000fe4000800063f */
[----:B------:R-:W-:Y:S01]  /*91f0*/  UIADD3 UR16, UR16, 0x2000, URZ ;  /* 0x0000200010107890 */ /* 0x000fe2000fffe03f */
[----:B------:R-:W-:Y:S02]  /*9200*/  SEL R6, RZ, 0x1, P4 ;  /* 0x00000001ff067807 */ /* 0x000fe40002000000 */
[----:B------:R-:W-:Y:S02]  /*9210*/  SEL R2, R2, RZ, P4 ;  /* 0x000000ff02027207 */ /* 0x000fe40002000000 */
[----:B------:R-:W-:-:S04]  /*9220*/  LOP3.LUT R3, R3, R6, RZ, 0x3c, !PT ;  /* 0x0000000603037212 */ /* 0x000fc800078e3cff */
[----:B------:R1:W-:Y:S02]  /*9230*/  UTMALDG.4D [UR16], [UR4], desc[UR8] ;  /* 0x00000810040075b4 */ /* 0x0003e40008019000 */
[----:B-1----:R-:W-:Y:S01]  /*9240*/  NOP ;  /* 0x0000000000007918 */ /* 0x002fe20000000000 */
.L_x_95:
[----:B------:R-:W-:Y:S05]  /*9250*/  BSYNC B1 ;  /* 0x0000000000017941 */ /* 0x000fea0003800000 */
.L_x_94:
[C---:B------:R-:W-:Y:S01]  /*9260*/  ISETP.GT.AND P4, PT, R4.reuse, 0x4, PT ;  /* 0x000000040400780c */ /* 0x040fe20003f84270 */
[----:B------:R-:W-:-:S12]  /*9270*/  VIADD R4, R4, 0xfffffffe ;  /* 0xfffffffe04047836 */ /* 0x000fd80000000000 */
[----:B------:R-:W-:Y:S05]  /*9280*/  @P4 BRA `(.L_x_99) ;  /* 0xfffffff800bc4947 */ /* 0x000fea000383ffff */
[----:B------:R-:W-:Y:S05]  /*9290*/  BSYNC B0 ;  /* 0x0000000000007941 */ /* 0x000fea0003800000 */
.L_x_88:
[----:B------:R-:W-:Y:S05]  /*92a0*/  EXIT ;  /* 0x000000000000794d */ /* 0x000fea0003800000 */
.L_x_15:
[----:B--2---:R-:W-:-:S04]  /*92b0*/  IMAD.U32 R3, RZ, RZ, UR6 ;  /* 0x00000006ff037e24 */ /* 0x004fc8000f8e00ff */
[----:B------:R2:W3:Y:S03]  /*92c0*/  SYNCS.PHASECHK.TRANS64.TRYWAIT P1, [R3+URZ+0x7050], R4 ;  /* 0x00705004030075a7 */ /* 0x0004e6000802017f */
[----:B---3--:R-:W-:Y:S05]  /*92d0*/  @!P1 NANOSLEEP.SYNCS 0x989680 ;  /* 0x009896800000995d */ /* 0x008fea0003900000 */
[----:B------:R-:W3:Y:S02]  /*92e0*/  @!P1 SYNCS.PHASECHK.TRANS64 P1, [R3+URZ+0x7050], R4 ;  /* 0x00705004030095a7 */ /* 0x000ee4000802007f */
[----:B---3--:R-:W-:Y:S05]  /*92f0*/  @!P1 BRA `(.L_x_15) ;  /* 0xfffffffc00ec9947 */ /* 0x008fea000383ffff */
[----:B------:R-:W-:Y:S05]  /*9300*/  BRA `(.L_x_100) ;  /* 0xffffff7800a07947 */ /* 0x000fea000383ffff */
.L_x_17:
[----:B--2---:R-:W-:-:S04]  /*9310*/  IMAD.U32 R4, RZ, RZ, UR37 ;  /* 0x00000025ff047e24 */ /* 0x004fc8000f8e00ff */
[----:B------:R2:W3:Y:S03]  /*9320*/  SYNCS.PHASECHK.TRANS64.TRYWAIT P1, [R4+URZ+0x7000], R5 ;  /* 0x00700005040075a7 */ /* 0x0004e6000802017f */
[----:B---3--:R-:W-:Y:S05]  /*9330*/  @!P1 NANOSLEEP.SYNCS 0x989680 ;  /* 0x009896800000995d */ /* 0x008fea0003900000 */
[----:B------:R-:W3:Y:S02]  /*9340*/  @!P1 SYNCS.PHASECHK.TRANS64 P1, [R4+URZ+0x7000], R5 ;  /* 0x00700005040095a7 */ /* 0x000ee4000802007f */
[----:B---3--:R-:W-:Y:S05]  /*9350*/  @!P1 BRA `(.L_x_17) ;  /* 0xfffffffc00ec9947 */ /* 0x008fea000383ffff */
[----:B------:R-:W-:Y:S05]  /*9360*/  BRA `(.L_x_101) ;  /* 0xffffff7800a87947 */ /* 0x000fea000383ffff */
.L_x_18:
[----:B--2---:R-:W-:-:S04]  /*9370*/  IMAD.U32 R4, RZ, RZ, UR15 ;  /* 0x0000000fff047e24 */ /* 0x004fc8000f8e00ff */
[----:B------:R2:W3:Y:S03]  /*9380*/  SYNCS.PHASECHK.TRANS64.TRYWAIT P1, [R4+URZ+-0x8], R3 ;  /* 0xfffff803040075a7 */ /* 0x0004e6000802017f */
[----:B---3--:R-:W-:Y:S05]  /*9390*/  @!P1 NANOSLEEP.SYNCS 0x989680 ;  /* 0x009896800000995d */ /* 0x008fea0003900000 */
[----:B------:R-:W3:Y:S02]  /*93a0*/  @!P1 SYNCS.PHASECHK.TRANS64 P1, [R4+URZ+-0x8], R3 ;  /* 0xfffff803040095a7 */ /* 0x000ee4000802007f */
[----:B---3--:R-:W-:Y:S05]  /*93b0*/  @!P1 BRA `(.L_x_18) ;  /* 0xfffffffc00ec9947 */ /* 0x008fea000383ffff */
[----:B------:R-:W-:Y:S05]  /*93c0*/  BRA `(.L_x_102) ;  /* 0xffffff7800a47947 */ /* 0x000fea000383ffff */
.L_x_20:
[----:B-1----:R-:W-:-:S04]  /*93d0*/  IMAD.U32 R14, RZ, RZ, UR37 ;  /* 0x00000025ff0e7e24 */ /* 0x002fc8000f8e00ff */
[----:B------:R1:W2:Y:S03]  /*93e0*/  SYNCS.PHASECHK.TRANS64.TRYWAIT P2, [R14+URZ+0x7008], R5 ;  /* 0x007008050e0075a7 */ /* 0x0002a6000804017f */
[----:B--2---:R-:W-:Y:S05]  /*93f0*/  @!P2 NANOSLEEP.SYNCS 0x989680 ;  /* 0x009896800000a95d */ /* 0x004fea0003900000 */
[----:B------:R-:W2:Y:S02]  /*9400*/  @!P2 SYNCS.PHASECHK.TRANS64 P2, [R14+URZ+0x7008], R5 ;  /* 0x007008050e00a5a7 */ /* 0x000ea4000804007f */
[----:B--2---:R-:W-:Y:S05]  /*9410*/  @!P2 BRA `(.L_x_20) ;  /* 0xfffffffc00eca947 */ /* 0x004fea000383ffff */
[----:B------:R-:W-:Y:S05]  /*9420*/  BRA `(.L_x_103) ;  /* 0xffffff9400dc7947 */ /* 0x000fea000383ffff */
.L_x_25:
[----:B-1----:R-:W-:-:S04]  /*9430*/  IMAD.U32 R11, RZ, RZ, UR6 ;  /* 0x00000006ff0b7e24 */ /* 0x002fc8000f8e00ff */
[----:B------:R1:W2:Y:S03]  /*9440*/  SYNCS.PHASECHK.TRANS64.TRYWAIT P3, [R11+URZ+0x7000], R4 ;  /* 0x007000040b0075a7 */ /* 0x0002a6000806017f */
[----:B--2---:R-:W-:Y:S05]  /*9450*/  @!P3 NANOSLEEP.SYNCS 0x989680 ;  /* 0x009896800000b95d */ /* 0x004fea0003900000 */
[----:B------:R-:W2:Y:S02]  /*9460*/  @!P3 SYNCS.PHASECHK.TRANS64 P3, [R11+URZ+0x7000], R4 ;  /* 0x007000040b00b5a7 */ /* 0x000ea4000806007f */
[----:B--2---:R-:W-:Y:S05]  /*9470*/  @!P3 BRA `(.L_x_25) ;  /* 0xfffffffc00ecb947 */ /* 0x004fea000383ffff */
[----:B------:R-:W-:Y:S05]  /*9480*/  BRA `(.L_x_104) ;  /* 0xffffff9800787947 */ /* 0x000fea000383ffff */
.L_x_29:
[----:B-1----:R-:W-:-:S04]  /*9490*/  IMAD.U32 R14, RZ, RZ, UR6 ;  /* 0x00000006ff0e7e24 */ /* 0x002fc8000f8e00ff */
[----:B------:R1:W2:Y:S03]  /*94a0*/  SYNCS.PHASECHK.TRANS64.TRYWAIT P3, [R14+URZ+0x7000], R19 ;  /* 0x007000130e0075a7 */ /* 0x0002a6000806017f */
[----:B--2---:R-:W-:Y:S05]  /*94b0*/  @!P3 NANOSLEEP.SYNCS 0x989680 ;  /* 0x009896800000b95d */ /* 0x004fea0003900000 */
[----:B------:R-:W2:Y:S02]  /*94c0*/  @!P3 SYNCS.PHASECHK.TRANS64 P3, [R14+URZ+0x7000], R19 ;  /* 0x007000130e00b5a7 */ /* 0x000ea4000806007f */
[----:B--2---:R-:W-:Y:S05]  /*94d0*/  @!P3 BRA `(.L_x_29) ;  /* 0xfffffffc00ecb947 */ /* 0x004fea000383ffff */
[----:B------:R-:W-:Y:S05]  /*94e0*/  BRA `(.L_x_28) ;  /* 0xffffffb400247947 */ /* 0x000fea000383ffff */
.L_x_37:
[----:B--2---:R-:W-:-:S04]  /*94f0*/  IMAD.U32 R13, RZ, RZ, UR6 ;  /* 0x00000006ff0d7e24 */ /* 0x004fc8000f8e00ff */
[----:B------:R2:W3:Y:S03]  /*9500*/  SYNCS.PHASECHK.TRANS64.TRYWAIT P3, [R13+URZ+0x7000], R0 ;  /* 0x007000000d0075a7 */ /* 0x0004e6000806017f */
[----:B---3--:R-:W-:Y:S05]  /*9510*/  @!P3 NANOSLEEP.SYNCS 0x989680 ;  /* 0x009896800000b95d */ /* 0x008fea0003900000 */
[----:B------:R-:W3:Y:S02]  /*9520*/  @!P3 SYNCS.PHASECHK.TRANS64 P3, [R13+URZ+0x7000], R0 ;  /* 0x007000000d00b5a7 */ /* 0x000ee4000806007f */
[----:B---3--:R-:W-:Y:S05]  /*9530*/  @!P3 BRA `(.L_x_37) ;  /* 0xfffffffc00ecb947 */ /* 0x008fea000383ffff */
[----:B------:R-:W-:Y:S05]  /*9540*/  BRA `(.L_x_105) ;  /* 0xffffffb400e87947 */ /* 0x000fea000383ffff */
.L_x_41:
[----:B-1----:R-:W-:-:S04]  /*9550*/  IMAD.U32 R20, RZ, RZ, UR6 ;  /* 0x00000006ff147e24 */ /* 0x002fc8000f8e00ff */
[----:B------:R1:W2:Y:S03]  /*9560*/  SYNCS.PHASECHK.TRANS64.TRYWAIT P3, [R20+URZ+0x7000], R13 ;  /* 0x0070000d140075a7 */ /* 0x0002a6000806017f */
[----:B--2---:R-:W-:Y:S05]  /*9570*/  @!P3 NANOSLEEP.SYNCS 0x989680 ;  /* 0x009896800000b95d */ /* 0x004fea0003900000 */
[----:B------:R-:W2:Y:S02]  /*9580*/  @!P3 SYNCS.PHASECHK.TRANS64 P3, [R20+URZ+0x7000], R13 ;  /* 0x0070000d1400b5a7 */ /* 0x000ea4000806007f */
[----:B--2---:R-:W-:Y:S05]  /*9590*/  @!P3 BRA `(.L_x_41) ;  /* 0xfffffffc00ecb947 */ /* 0x004fea000383ffff */
[----:B------:R-:W-:Y:S05]  /*95a0*/  BRA `(.L_x_40) ;  /* 0xffffffd400847947 */ /* 0x000fea000383ffff */
.L_x_57:
[----:B--2---:R-:W-:-:S04]  /*95b0*/  IMAD.U32 R3, RZ, RZ, UR15 ;  /* 0x0000000fff037e24 */ /* 0x004fc8000f8e00ff */
[----:B------:R2:W3:Y:S03]  /*95c0*/  SYNCS.PHASECHK.TRANS64.TRYWAIT P0, [R3+URZ+0x8], R0 ;  /* 0x00000800030075a7 */ /* 0x0004e6000800017f */
[----:B---3--:R-:W-:Y:S05]  /*95d0*/  @!P0 NANOSLEEP.SYNCS 0x989680 ;  /* 0x009896800000895d */ /* 0x008fea0003900000 */
[----:B------:R-:W3:Y:S02]  /*95e0*/  @!P0 SYNCS.PHASECHK.TRANS64 P0, [R3+URZ+0x8], R0 ;  /* 0x00000800030085a7 */ /* 0x000ee4000800007f */
[----:B---3--:R-:W-:Y:S05]  /*95f0*/  @!P0 BRA `(.L_x_57) ;  /* 0xfffffffc00ec8947 */ /* 0x008fea000383ffff */
[----:B------:R-:W-:Y:S05]  /*9600*/  BRA `(.L_x_106) ;  /* 0xffffffdc00b07947 */ /* 0x000fea000383ffff */
.L_x_70:
[----:B--2---:R2:W4:Y:S02]  /*9610*/  SYNCS.PHASECHK.TRANS64.TRYWAIT P0, [R4+URZ+0x7060], R3 ;  /* 0x00706003040075a7 */ /* 0x004524000800017f */
[----:B----4-:R-:W-:Y:S05]  /*9620*/  @!P0 NANOSLEEP.SYNCS 0x989680 ;  /* 0x009896800000895d */ /* 0x010fea0003900000 */
[----:B------:R-:W4:Y:S02]  /*9630*/  @!P0 SYNCS.PHASECHK.TRANS64 P0, [R4+URZ+0x7060], R3 ;  /* 0x00706003040085a7 */ /* 0x000f24000800007f */
[----:B----4-:R-:W-:Y:S05]  /*9640*/  @!P0 BRA `(.L_x_70) ;  /* 0xfffffffc00f08947 */ /* 0x010fea000383ffff */
[----:B------:R-:W-:Y:S05]  /*9650*/  BRA `(.L_x_107) ;  /* 0xffffffec005c7947 */ /* 0x000fea000383ffff */
.L_x_75:
[----:B-1----:R1:W2:Y:S02]  /*9660*/  SYNCS.PHASECHK.TRANS64.TRYWAIT P0, [R2+URZ+0x7028], R5 ;  /* 0x00702805020075a7 */ /* 0x0022a4000800017f */
[----:B--2---:R-:W-:Y:S05]  /*9670*/  @!P0 NANOSLEEP.SYNCS 0x989680 ;  /* 0x009896800000895d */ /* 0x004fea0003900000 */
[----:B------:R-:W2:Y:S02]  /*9680*/  @!P0 SYNCS.PHASECHK.TRANS64 P0, [R2+URZ+0x7028], R5 ;  /* 0x00702805020085a7 */ /* 0x000ea4000800007f */
[----:B--2---:R-:W-:Y:S05]  /*9690*/  @!P0 BRA `(.L_x_75) ;  /* 0xfffffffc00f08947 */ /* 0x004fea000383ffff */
[----:B------:R-:W-:Y:S05]  /*96a0*/  BRA `(.L_x_108) ;  /* 0xffffffec00e07947 */ /* 0x000fea000383ffff */
.L_x_80:
[----:B-1----:R1:W2:Y:S02]  /*96b0*/  SYNCS.PHASECHK.TRANS64.TRYWAIT P0, [R5+URZ+0x7060], R6 ;  /* 0x00706006050075a7 */ /* 0x0022a4000800017f */
[----:B--2---:R-:W-:Y:S05]  /*96c0*/  @!P0 NANOSLEEP.SYNCS 0x989680 ;  /* 0x009896800000895d */ /* 0x004fea0003900000 */
[----:B------:R-:W2:Y:S02]  /*96d0*/  @!P0 SYNCS.PHASECHK.TRANS64 P0, [R5+URZ+0x7060], R6 ;  /* 0x00706006050085a7 */ /* 0x000ea4000800007f */
[----:B--2---:R-:W-:Y:S05]  /*96e0*/  @!P0 BRA `(.L_x_80) ;  /* 0xfffffffc00f08947 */ /* 0x004fea000383ffff */
[----:B------:R-:W-:Y:S05]  /*96f0*/  BRA `(.L_x_109) ;  /* 0xfffffff0005c7947 */ /* 0x000fea000383ffff */
.L_x_85:
[----:B-1----:R1:W2:Y:S02]  /*9700*/  SYNCS.PHASECHK.TRANS64.TRYWAIT P0, [R4+URZ+0x7028], R7 ;  /* 0x00702807040075a7 */ /* 0x0022a4000800017f */
[----:B--2---:R-:W-:Y:S05]  /*9710*/  @!P0 NANOSLEEP.SYNCS 0x989680 ;  /* 0x009896800000895d */ /* 0x004fea0003900000 */
[----:B------:R-:W2:Y:S02]  /*9720*/  @!P0 SYNCS.PHASECHK.TRANS64 P0, [R4+URZ+0x7028], R7 ;  /* 0x00702807040085a7 */ /* 0x000ea4000800007f */
[----:B--2---:R-:W-:Y:S05]  /*9730*/  @!P0 BRA `(.L_x_85) ;  /* 0xfffffffc00f08947 */ /* 0x004fea000383ffff */
[----:B------:R-:W-:Y:S05]  /*9740*/  BRA `(.L_x_110) ;  /* 0xfffffff000e47947 */ /* 0x000fea000383ffff */
.L_x_91:
[----:B-1----:R1:W2:Y:S02]  /*9750*/  SYNCS.PHASECHK.TRANS64.TRYWAIT P4, [R6+URZ+0x7028], R5 ;  /* 0x00702805060075a7 */ /* 0x0022a4000808017f */
[----:B--2---:R-:W-:Y:S05]  /*9760*/  @!P4 NANOSLEEP.SYNCS 0x989680 ;  /* 0x009896800000c95d */ /* 0x004fea0003900000 */
[----:B------:R-:W2:Y:S02]  /*9770*/  @!P4 SYNCS.PHASECHK.TRANS64 P4, [R6+URZ+0x7028], R5 ;  /* 0x007028050600c5a7 */ /* 0x000ea4000808007f */
[----:B--2---:R-:W-:Y:S05]  /*9780*/  @!P4 BRA `(.L_x_91) ;  /* 0xfffffffc00f0c947 */ /* 0x004fea000383ffff */
[----:B------:R-:W-:Y:S05]  /*9790*/  BRA `(.L_x_111) ;  /* 0xfffffff4009c7947 */ /* 0x000fea000383ffff */
.L_x_96:
[----:B-1----:R1:W2:Y:S02]  /*97a0*/  SYNCS.PHASECHK.TRANS64.TRYWAIT P4, [R6+URZ+0x7028], R7 ;  /* 0x00702807060075a7 */ /* 0x0022a4000808017f */
[----:B--2---:R-:W-:Y:S05]  /*97b0*/  @!P4 NANOSLEEP.SYNCS 0x989680 ;  /* 0x009896800000c95d */ /* 0x004fea0003900000 */
[----:B------:R-:W2:Y:S02]  /*97c0*/  @!P4 SYNCS.PHASECHK.TRANS64 P4, [R6+URZ+0x7028], R7 ;  /* 0x007028070600c5a7 */ /* 0x000ea4000808007f */
[----:B--2---:R-:W-:Y:S05]  /*97d0*/  @!P4 BRA `(.L_x_96) ;  /* 0xfffffffc00f0c947 */ /* 0x004fea000383ffff */
[----:B------:R-:W-:Y:S05]  /*97e0*/  BRA `(.L_x_112) ;  /* 0xfffffff800247947 */ /* 0x000fea000383ffff */
        .weak           $__internal_0_$__cuda_sm20_rcp_rn_f32_slowpath
        .type           $__internal_0_$__cuda_sm20_rcp_rn_f32_slowpath,@function
        .size           $__internal_0_$__cuda_sm20_rcp_rn_f32_slowpath,(.L_x_118 - $__internal_0_$__cuda_sm20_rcp_rn_f32_slowpath)
$__internal_0_$__cuda_sm20_rcp_rn_f32_slowpath:
[----:B------:R-:W-:Y:S01]  /*97f0*/  IMAD.SHL.U32 R0, R2, 0x2, RZ ;  /* 0x0000000202007824 */ /* 0x000fe200078e00ff */
[----:B------:R-:W-:Y:S04]  /*9800*/  BSSY B2, `(.L_x_113) ;  /* 0x0000030000027945 */ /* 0x000fe80003800000 */
[----:B------:R-:W-:-:S04]  /*9810*/  SHF.R.U32.HI R18, RZ, 0x18, R0 ;  /* 0x00000018ff127819 */ /* 0x000fc80000011600 */
[----:B------:R-:W-:-:S13]  /*9820*/  ISETP.NE.U32.AND P0, PT, R18, RZ, PT ;  /* 0x000000ff1200720c */ /* 0x000fda0003f05070 */
[----:B------:R-:W-:Y:S05]  /*9830*/  @P0 BRA `(.L_x_114) ;  /* 0x0000000000280947 */ /* 0x000fea0003800000 */
[----:B------:R-:W-:-:S05]  /*9840*/  IMAD.SHL.U32 R0, R2, 0x2, RZ ;  /* 0x0000000202007824 */ /* 0x000fca00078e00ff */
[----:B------:R-:W-:-:S13]  /*9850*/  ISETP.NE.AND P0, PT, R0, RZ, PT ;  /* 0x000000ff0000720c */ /* 0x000fda0003f05270 */
[----:B------:R-:W-:Y:S01]  /*9860*/  @P0 FFMA R10, R2, 1.84467440737095516160e+19, RZ ;  /* 0x5f800000020a0823 */ /* 0x000fe200000000ff */
[----:B------:R-:W-:Y:S08]  /*9870*/  @!P0 MUFU.RCP R3, R2 ;  /* 0x0000000200038308 */ /* 0x000ff00000001000 */
[----:B------:R-:W1:Y:S02]  /*9880*/  @P0 MUFU.RCP R13, R10 ;  /* 0x0000000a000d0308 */ /* 0x000e640000001000 */
[----:B-1----:R-:W-:-:S04]  /*9890*/  @P0 FFMA R0, R10, R13, -1 ;  /* 0xbf8000000a000423 */ /* 0x002fc8000000000d */
[----:B------:R-:W-:-:S04]  /*98a0*/  @P0 FADD.FTZ R0, -R0, -RZ ;  /* 0x800000ff00000221 */ /* 0x000fc80000010100 */
[----:B------:R-:W-:-:S04]  /*98b0*/  @P0 FFMA R0, R13, R0, R13 ;  /* 0x000000000d000223 */ /* 0x000fc8000000000d */
[----:B------:R-:W-:Y:S01]  /*98c0*/  @P0 FFMA R3, R0, 1.84467440737095516160e+19, RZ ;  /* 0x5f80000000030823 */ /* 0x000fe200000000ff */
[----:B------:R-:W-:Y:S06]  /*98d0*/  BRA `(.L_x_115) ;  /* 0x0000000000887947 */ /* 0x000fec0003800000 */
.L_x_114:
[----:B------:R-:W-:-:S05]  /*98e0*/  VIADD R19, R18, 0xffffff03 ;  /* 0xffffff0312137836 */ /* 0x000fca0000000000 */
[----:B------:R-:W-:-:S13]  /*98f0*/  ISETP.GT.U32.AND P0, PT, R19, 0x1, PT ;  /* 0x000000011300780c */ /* 0x000fda0003f04070 */
[----:B------:R-:W-:Y:S05]  /*9900*/  @P0 BRA `(.L_x_116) ;  /* 0x0000000000780947 */ /* 0x000fea0003800000 */
[----:B------:R-:W-:Y:S01]  /*9910*/  LOP3.LUT R0, R2, 0x7fffff, RZ, 0xc0, !PT ;  /* 0x007fffff02007812 */ /* 0x000fe200078ec0ff */
[----:B------:R-:W-:-:S03]  /*9920*/  IMAD.MOV.U32 R14, RZ, RZ, 0x3 ;  /* 0x00000003ff0e7424 */ /* 0x000fc600078e00ff */
[----:B------:R-:W-:Y:S02]  /*9930*/  LOP3.LUT R0, R0, 0x3f800000, RZ, 0xfc, !PT ;  /* 0x3f80000000007812 */ /* 0x000fe400078efcff */
[----:B------:R-:W-:Y:S02]  /*9940*/  SHF.L.U32 R14, R14, R19, RZ ;  /* 0x000000130e0e7219 */ /* 0x000fe400000006ff */
[----:B------:R-:W1:Y:S02]  /*9950*/  MUFU.RCP R3, R0 ;  /* 0x0000000000037308 */ /* 0x000e640000001000 */
[----:B-1----:R-:W-:-:S04]  /*9960*/  FFMA R10, R0, R3, -1 ;  /* 0xbf800000000a7423 */ /* 0x002fc80000000003 */
[----:B------:R-:W-:-:S04]  /*9970*/  FADD.FTZ R10, -R10, -RZ ;  /* 0x800000ff0a0a7221 */ /* 0x000fc80000010100 */
[CCC-:B------:R-:W-:Y:S01]  /*9980*/  FFMA.RM R12, R3.reuse, R10.reuse, R3.reuse ;  /* 0x0000000a030c7223 */ /* 0x1c0fe20000004003 */
[----:B------:R-:W-:-:S04]  /*9990*/  FFMA.RP R13, R3, R10, R3 ;  /* 0x0000000a030d7223 */ /* 0x000fc80000008003 */
[C---:B------:R-:W-:Y:S02]  /*99a0*/  LOP3.LUT R3, R12.reuse, 0x7fffff, RZ, 0xc0, !PT ;  /* 0x007fffff0c037812 */ /* 0x040fe400078ec0ff */
[----:B------:R-:W-:Y:S02]  /*99b0*/  FSETP.NEU.FTZ.AND P0, PT, R12, R13, PT ;  /* 0x0000000d0c00720b */ /* 0x000fe40003f1d000 */
[----:B------:R-:W-:Y:S02]  /*99c0*/  LOP3.LUT R3, R3, 0x800000, RZ, 0xfc, !PT ;  /* 0x0080000003037812 */ /* 0x000fe400078efcff */
[----:B------:R-:W-:Y:S02]  /*99d0*/  SEL R10, RZ, 0xffffffff, !P0 ;  /* 0xffffffffff0a7807 */ /* 0x000fe40004000000 */
[----:B------:R-:W-:-:S03]  /*99e0*/  LOP3.LUT R14, R14, R3, RZ, 0xc0, !PT ;  /* 0x000000030e0e7212 */ /* 0x000fc600078ec0ff */
[----:B------:R-:W-:Y:S01]  /*99f0*/  IMAD.MOV R10, RZ, RZ, -R10 ;  /* 0x000000ffff0a7224 */ /* 0x000fe200078e0a0a */
[----:B------:R-:W-:-:S04]  /*9a00*/  SHF.R.U32.HI R14, RZ, R19, R14 ;  /* 0x00000013ff0e7219 */ /* 0x000fc8000001160e */
[----:B------:R-:W-:Y:S02]  /*9a10*/  LOP3.LUT P1, RZ, R10, R19, R3, 0xf8, !PT ;  /* 0x000000130aff7212 */ /* 0x000fe4000782f803 */
[C---:B------:R-:W-:Y:S02]  /*9a20*/  LOP3.LUT P0, RZ, R14.reuse, 0x1, RZ, 0xc0, !PT ;  /* 0x000000010eff7812 */ /* 0x040fe4000780c0ff */
[----:B------:R-:W-:-:S04]  /*9a30*/  LOP3.LUT P2, RZ, R14, 0x2, RZ, 0xc0, !PT ;  /* 0x000000020eff7812 */ /* 0x000fc8000784c0ff */
[----:B------:R-:W-:Y:S02]  /*9a40*/  PLOP3.LUT P0, PT, P0, P1, P2, 0xe0, 0x0 ;  /* 0x000000000000781c */ /* 0x000fe40000703c20 */
[----:B------:R-:W-:Y:S02]  /*9a50*/  LOP3.LUT P1, RZ, R2, 0x7fffff, RZ, 0xc0, !PT ;  /* 0x007fffff02ff7812 */ /* 0x000fe4000782c0ff */
[----:B------:R-:W-:-:S05]  /*9a60*/  SEL R0, RZ, 0x1, !P0 ;  /* 0x00000001ff007807 */ /* 0x000fca0004000000 */
[----:B------:R-:W-:-:S05]  /*9a70*/  IMAD.MOV R0, RZ, RZ, -R0 ;  /* 0x000000ffff007224 */ /* 0x000fca00078e0a00 */
[----:B------:R-:W-:Y:S01]  /*9a80*/  ISETP.GE.AND P0, PT, R0, RZ, PT ;  /* 0x000000ff0000720c */ /* 0x000fe20003f06270 */
[----:B------:R-:W-:-:S05]  /*9a90*/  VIADD R0, R18, 0xffffff04 ;  /* 0xffffff0412007836 */ /* 0x000fca0000000000 */
[----:B------:R-:W-:-:S07]  /*9aa0*/  SHF.R.U32.HI R3, RZ, R0, R3 ;  /* 0x00000000ff037219 */ /* 0x000fce0000011603 */
[----:B------:R-:W-:-:S04]  /*9ab0*/  @!P0 VIADD R3, R3, 0x1 ;  /* 0x0000000103038836 */ /* 0x000fc80000000000 */
[----:B------:R-:W-:-:S05]  /*9ac0*/  @!P1 IMAD.SHL.U32 R3, R3, 0x2, RZ ;  /* 0x0000000203039824 */ /* 0x000fca00078e00ff */
[----:B------:R-:W-:Y:S01]  /*9ad0*/  LOP3.LUT R3, R3, 0x80000000, R2, 0xf8, !PT ;  /* 0x8000000003037812 */ /* 0x000fe200078ef802 */
[----:B------:R-:W-:Y:S06]  /*9ae0*/  BRA `(.L_x_115) ;  /* 0x0000000000047947 */ /* 0x000fec0003800000 */
.L_x_116:
[----:B------:R1:W2:Y:S02]  /*9af0*/  MUFU.RCP R3, R2 ;  /* 0x0000000200037308 */ /* 0x0002a40000001000 */
.L_x_115:
[----:B------:R-:W-:Y:S05]  /*9b00*/  BSYNC B2 ;  /* 0x0000000000027941 */ /* 0x000fea0003800000 */
.L_x_113:
[----:B--2---:R-:W-:Y:S02]  /*9b10*/  IMAD.MOV.U32 R0, RZ, RZ, R3 ;  /* 0x000000ffff007224 */ /* 0x004fe400078e0003 */
[----:B-1----:R-:W-:Y:S02]  /*9b20*/  IMAD.MOV.U32 R2, RZ, RZ, R15 ;  /* 0x000000ffff027224 */ /* 0x002fe400078e000f */
[----:B------:R-:W-:-:S04]  /*9b30*/  IMAD.MOV.U32 R3, RZ, RZ, 0x0 ;  /* 0x00000000ff037424 */ /* 0x000fc800078e00ff */
[----:B------:R-:W-:Y:S05]  /*9b40*/  RET.REL.NODEC R2 `(_ZN7cutlass13device_kernelINS_4fmha6kernel28FmhaKernelTmaWarpSpecializedINS1_10collective30FmhaMainloopTmaWarpSpecializedINS_12float_e4m3_tEffN4cute5tupleIJNS7_1CILi128EEENS9_ILi64EEESB_EEENS8_IJiNS9_ILi1EEENS8_IJiiEEEEEESF_NS8_IJSD_iSE_EEENS4_14ResidualFusionEJEEENS4_15FmhaFwdEpilogueIS6_fNS8_IJSB_SB_SB_EEEEENS2_23IndividualTileSchedulerEJEEEEEvNT_6ParamsE) ;  /* 0xffffff64022c7950 */ /* 0x000fea0003c3ffff */
.L_x_117:
[----:B------:R-:W-:-:S00]  /*9b50*/  BRA `(.L_x_117) ;  /* 0xfffffffc00fc7947 */ /* 0x000fc0000383ffff */
[----:B------:R-:W-:-:S00]  /*9b60*/  NOP ;  /* 0x0000000000007918 */ /* 0x000fc00000000000 */
        /* <DEDUP_REMOVED lines=9> */
.L_x_118:


//--------------------- .nv.global.init           --------------------------
	.section	.nv.global.init,"aw",@progbits
.nv.global.init:
	.type		$str$24,@object
	.size		$str$24,($str$25 - $str$24)
$str$24:
        /*0000*/ 	.byte	0x28, 0x61, 0x64, 0x64, 0x72, 0x65, 0x73, 0x73, 0x20, 0x26, 0x20, 0x6d, 0x61, 0x73, 0x6b, 0x29
        /*0010*/ 	.byte	0x20, 0x3d, 0x3d, 0x20, 0x30, 0x00
	.type		$str$25,@object
	.size		$str$25,(__unnamed_1 - $str$25)
$str$25:
        /*0016*/ 	.byte	0x2f, 0x74, 0x6d, 0x70, 0x2f, 0x63, 0x75, 0x74, 0x6c, 0x61, 0x73, 0x73, 0x5f, 0x73, 0x77, 0x65
        /*0026*/ 	.byte	0x65, 0x70, 0x5f, 0x73, 0x72, 0x63, 0x2f, 0x69, 0x6e, 0x63, 0x6c, 0x75, 0x64, 0x65, 0x2f, 0x63
        /*0036*/ 	.byte	0x75, 0x74, 0x65, 0x2f, 0x70, 0x6f, 0x69, 0x6e, 0x74, 0x65, 0x72, 0x5f, 0x66, 0x6c, 0x61, 0x67
        /*0046*/ 	.byte	0x67, 0x65, 0x64, 0x2e, 0x68, 0x70, 0x70, 0x00
	.type		__unnamed_1,@object
	.size		__unnamed_1,(.L_0 - __unnamed_1)
__unnamed_1:
        /*004e*/ 	.byte	0x61, 0x75, 0x74, 0x6f, 0x20, 0x63, 0x75, 0x74, 0x65, 0x3a, 0x3a, 0x61, 0x73, 0x5f, 0x70, 0x6f
        /* <DEDUP_REMOVED lines=27> */
        /*020e*/ 	.byte	0x43, 0x3c, 0x30, 0x3e, 0x3e, 0x3e, 0x3e, 0x3e, 0x5d, 0x00
.L_0:


//--------------------- .nv.shared._ZN7cutlass13device_kernelINS_4fmha6kernel28FmhaKernelTmaWarpSpecializedINS1_10collective30FmhaMainloopTmaWarpSpecializedINS_12float_e4m3_tEffN4cute5tupleIJNS7_1CILi128EEENS9_ILi64EEESB_EEENS8_IJiNS9_ILi1EEENS8_IJiiEEEEEESF_NS8_IJSD_iSE_EEENS4_14ResidualFusionEJEEENS4_15FmhaFwdEpilogueIS6_fNS8_IJSB_SB_SB_EEEEENS2_23IndividualTileSchedulerEJEEEEEvNT_6ParamsE --------------------------
	.section	.nv.shared._ZN7cutlass13device_kernelINS_4fmha6kernel28FmhaKernelTmaWarpSpecializedINS1_10collective30FmhaMainloopTmaWarpSpecializedINS_12float_e4m3_tEffN4cute5tupleIJNS7_1CILi128EEENS9_ILi64EEESB_EEENS8_IJiNS9_ILi1EEENS8_IJiiEEEEEESF_NS8_IJSD_iSE_EEENS4_14ResidualFusionEJEEENS4_15FmhaFwdEpilogueIS6_fNS8_IJSB_SB_SB_EEEEENS2_23IndividualTileSchedulerEJEEEEEvNT_6ParamsE,"aw",@nobits
	.sectionflags	@""
	.align	16
	.zero		1024


//--------------------- .nv.shared.reserved.0     --------------------------
	.section	.nv.shared.reserved.0,"aw",@nobits
	.weak		__nv_reservedSMEM_offset_0_alias
	.size		__nv_reservedSMEM_offset_0_alias, 0, 0
	.other		__nv_reservedSMEM_offset_0_alias,@"STO_CUDA_RESERVED_SHARED STV_DEFAULT"
__nv_reservedSMEM_offset_0_alias:
	.zero		0


//--------------------- .nv.global                --------------------------
	.section	.nv.global,"aw",@nobits
.nv.global:
	.type		_ZN39_INTERNAL_d5247273_4_k_cu_d118450d_30234cute1_E,@object
	.size		_ZN39_INTERNAL_d5247273_4_k_cu_d118450d_30234cute1_E,(_ZN39_INTERNAL_d5247273_4_k_cu_d118450d_30234cuda3std3__45__cpo6cbeginE - _ZN39_INTERNAL_d5247273_4_k_cu_d118450d_30234cute1_E)
_ZN39_INTERNAL_d5247273_4_k_cu_d118450d_30234cute1_E:
	.zero		1
	.type		_ZN39_INTERNAL_d5247273_4_k_cu_d118450d_30234cuda3std3__45__cpo6cbeginE,@object
	.size		_ZN39_INTERNAL_d5247273_4_k_cu_d118450d_30234cuda3std3__45__cpo6cbeginE,(_ZN39_INTERNAL_d5247273_4_k_cu_d118450d_30234cuda3std3__48in_placeE - _ZN39_INTERNAL_d5247273_4_k_cu_d118450d_30234cuda3std3__45__cpo6cbeginE)
_ZN39_INTERNAL_d5247273_4_k_cu_d118450d_30234cuda3std3__45__cpo6cbeginE:
	.zero		1
	.type		_ZN39_INTERNAL_d5247273_4_k_cu_d118450d_30234cuda3std3__48in_placeE,@object
	.size		_ZN39_INTERNAL_d5247273_4_k_cu_d118450d_30234cuda3std3__48in_placeE,(_ZN39_INTERNAL_d5247273_4_k_cu_d118450d_30234cuda3std6ranges3__45__cpo9iter_moveE - _ZN39_INTERNAL_d5247273_4_k_cu_d118450d_30234cuda3std3__48in_placeE)
_ZN39_INTERNAL_d5247273_4_k_cu_d118450d_30234cuda3std3__48in_placeE:
	.zero		1
	.type		_ZN39_INTERNAL_d5247273_4_k_cu_d118450d_30234cuda3std6ranges3__45__cpo9iter_moveE,@object
	.size		_ZN39_INTERNAL_d5247273_4_k_cu_d118450d_30234cuda3std6ranges3__45__cpo9iter_moveE,(_ZN39_INTERNAL_d5247273_4_k_cu_d118450d_30234cuda3std3__45__cpo5beginE - _ZN39_INTERNAL_d5247273_4_k_cu_d118450d_30234cuda3std6ranges3__45__cpo9iter_moveE)
_ZN39_INTERNAL_d5247273_4_k_cu_d118450d_30234cuda3std6ranges3__45__cpo9iter_moveE:
	.zero		1
	.type		_ZN39_INTERNAL_d5247273_4_k_cu_d118450d_30234cuda3std3__45__cpo5beginE,@object
	.size		_ZN39_INTERNAL_d5247273_4_k_cu_d118450d_30234cuda3std3__45__cpo5beginE,(_ZN39_INTERNAL_d5247273_4_k_cu_d118450d_30234cuda3std3__441_GLOBAL__N__d5247273_4_k_cu_d118450d_30236ignoreE - _ZN39_INTERNAL_d5247273_4_k_cu_d118450d_30234cuda3std3__45__cpo5beginE)
_ZN39_INTERNAL_d5247273_4_k_cu_d118450d_30234cuda3std3__45__cpo5beginE:
	.zero		1
	.type		_ZN39_INTERNAL_d5247273_4_k_cu_d118450d_30234cuda3std3__441_GLOBAL__N__d5247273_4_k_cu_d118450d_30236ignoreE,@object
	.size		_ZN39_INTERNAL_d5247273_4_k_cu_d118450d_30234cuda3std3__441_GLOBAL__N__d5247273_4_k_cu_d118450d_30236ignoreE,(_ZN39_INTERNAL_d5247273_4_k_cu_d118450d_30234cute7productE - _ZN39_INTERNAL_d5247273_4_k_cu_d118450d_30234cuda3std3__441_GLOBAL__N__d5247273_4_k_cu_d118450d_30236ignoreE)
_ZN39_INTERNAL_d5247273_4_k_cu_d118450d_30234cuda3std3__441_GLOBAL__N__d5247273_4_k_cu_d118450d_30236ignoreE:
	.zero		1
	.type		_ZN39_INTERNAL_d5247273_4_k_cu_d118450d_30234cute7productE,@object
	.size		_ZN39_INTERNAL_d5247273_4_k_cu_d118450d_30234cute7productE,(_ZN39_INTERNAL_d5247273_4_k_cu_d118450d_30234cuda3std3__45__cpo3endE - _ZN39_INTERNAL_d5247273_4_k_cu_d118450d_30234cute7productE)
_ZN39_INTERNAL_d5247273_4_k_cu_d118450d_30234cute7productE:
	.zero		1
	.type		_ZN39_INTERNAL_d5247273_4_k_cu_d118450d_30234cuda3std3__45__cpo3endE,@object
	.size		_ZN39_INTERNAL_d5247273_4_k_cu_d118450d_30234cuda3std3__45__cpo3endE,(_ZN39_INTERNAL_d5247273_4_k_cu_d118450d_30234cuda3std3__419piecewise_constructE - _ZN39_INTERNAL_d5247273_4_k_cu_d118450d_30234cuda3std3__45__cpo3endE)
_ZN39_INTERNAL_d5247273_4_k_cu_d118450d_30234cuda3std3__45__cpo3endE:
	.zero		1
	.type		_ZN39_INTERNAL_d5247273_4_k_cu_d118450d_30234cuda3std3__419piecewise_constructE,@object
	.size		_ZN39_INTERNAL_d5247273_4_k_cu_d118450d_30234cuda3std3__419piecewise_constructE,(_ZN39_INTERNAL_d5247273_4_k_cu_d118450d_30234cuda3std3__45__cpo4cendE - _ZN39_INTERNAL_d5247273_4_k_cu_d118450d_30234cuda3std3__419piecewise_constructE)
_ZN39_INTERNAL_d5247273_4_k_cu_d118450d_30234cuda3std3__419piecewise_constructE:
	.zero		1
	.type		_ZN39_INTERNAL_d5247273_4_k_cu_d118450d_30234cuda3std3__45__cpo4cendE,@object
	.size		_ZN39_INTERNAL_d5247273_4_k_cu_d118450d_30234cuda3std3__45__cpo4cendE,(_ZN39_INTERNAL_d5247273_4_k_cu_d118450d_30234cuda3std6ranges3__45__cpo4swapE - _ZN39_INTERNAL_d5247273_4_k_cu_d118450d_30234cuda3std3__45__cpo4cendE)
_ZN39_INTERNAL_d5247273_4_k_cu_d118450d_30234cuda3std3__45__cpo4cendE:
	.zero		1
	.type		_ZN39_INTERNAL_d5247273_4_k_cu_d118450d_30234cuda3std6ranges3__45__cpo4swapE,@object
	.size		_ZN39_INTERNAL_d5247273_4_k_cu_d118450d_30234cuda3std6ranges3__45__cpo4swapE,(.L_8 - _ZN39_INTERNAL_d5247273_4_k_cu_d118450d_30234cuda3std6ranges3__45__cpo4swapE)
_ZN39_INTERNAL_d5247273_4_k_cu_d118450d_30234cuda3std6ranges3__45__cpo4swapE:
	.zero		1
.L_8:


//--------------------- .nv.constant0._ZN7cutlass13device_kernelINS_4fmha6kernel28FmhaKernelTmaWarpSpecializedINS1_10collective30FmhaMainloopTmaWarpSpecializedINS_12float_e4m3_tEffN4cute5tupleIJNS7_1CILi128EEENS9_ILi64EEESB_EEENS8_IJiNS9_ILi1EEENS8_IJiiEEEEEESF_NS8_IJSD_iSE_EEENS4_14ResidualFusionEJEEENS4_15FmhaFwdEpilogueIS6_fNS8_IJSB_SB_SB_EEEEENS2_23IndividualTileSchedulerEJEEEEEvNT_6ParamsE --------------------------
	.section	.nv.constant0._ZN7cutlass13device_kernelINS_4fmha6kernel28FmhaKernelTmaWarpSpecializedINS1_10collective30FmhaMainloopTmaWarpSpecializedINS_12float_e4m3_tEffN4cute5tupleIJNS7_1CILi128EEENS9_ILi64EEESB_EEENS8_IJiNS9_ILi1EEENS8_IJiiEEEEEESF_NS8_IJSD_iSE_EEENS4_14ResidualFusionEJEEENS4_15FmhaFwdEpilogueIS6_fNS8_IJSB_SB_SB_EEEEENS2_23IndividualTileSchedulerEJEEEEEvNT_6ParamsE,"a",@progbits
	.sectionflags	@""
	.align	4
.nv.constant0._ZN7cutlass13device_kernelINS_4fmha6kernel28FmhaKernelTmaWarpSpecializedINS1_10collective30FmhaMainloopTmaWarpSpecializedINS_12float_e4m3_tEffN4cute5tupleIJNS7_1CILi128EEENS9_ILi64EEESB_EEENS8_IJiNS9_ILi1EEENS8_IJiiEEEEEESF_NS8_IJSD_iSE_EEENS4_14ResidualFusionEJEEENS4_15FmhaFwdEpilogueIS6_fNS8_IJSB_SB_SB_EEEEENS2_23IndividualTileSchedulerEJEEEEEvNT_6ParamsE:
	.zero		2688


//--------------------- SYMBOLS --------------------------

	.type		.nv.reservedSmem.offset0,@object
	.size		.nv.reservedSmem.offset0,0x4
	.type		__assertfail,@function
